def attn_fwd(
    Q,
    K,
    V,
    Out,
    Lse,
    sm_scale,
    stride_qz,
    stride_qh,
    stride_qm,
    stride_qk,
    stride_kz,
    stride_kh,
    stride_kn,
    stride_kk,
    stride_vz,
    stride_vh,
    stride_vn,
    stride_vk,
    stride_oz,
    stride_oh,
    stride_om,
    stride_ok,
    seqlen_q,
    seqlen_k,
    BLOCK_M: tl.constexpr,
    BLOCK_N: tl.constexpr,
    HEAD_DIM: tl.constexpr,
    CAUSAL: tl.constexpr,
):
    start_m = tl.program_id(0)
    off_hz = tl.program_id(1)
    q_off = off_hz * stride_qh
    k_off = off_hz * stride_kh
    v_off = off_hz * stride_vh
    offs_m = start_m * BLOCK_M + tl.arange(0, BLOCK_M)
    offs_d = tl.arange(0, HEAD_DIM)
    offs_n = tl.arange(0, BLOCK_N)
    q_ptrs = Q + q_off + offs_m[:, None] * stride_qm + offs_d[None, :] * stride_qk
    k_ptrs = K + k_off + offs_d[:, None] * stride_kk + offs_n[None, :] * stride_kn
    v_ptrs = V + v_off + offs_n[:, None] * stride_vn + offs_d[None, :] * stride_vk
    m_i = tl.full([BLOCK_M], float("-inf"), dtype=tl.float32)
    l_i = tl.zeros([BLOCK_M], dtype=tl.float32) + 1.0
    acc = tl.zeros([BLOCK_M, HEAD_DIM], dtype=tl.float32)
    q = tl.load(q_ptrs)
    acc, l_i, m_i = _attn_fwd_inner(
        acc,
        l_i,
        m_i,
        q,
        k_ptrs,
        v_ptrs,
        sm_scale,
        stride_kn,
        stride_vn,
        start_m,
        seqlen_k,
        BLOCK_M,
        BLOCK_N,
        HEAD_DIM,
        CAUSAL,
    )
    acc = acc / l_i[:, None]
    lse = m_i + tl.math.log2(l_i) / 1.4426950408889634
    o_ptrs = (
        Out
        + off_hz * stride_oh
        + offs_m[:, None] * stride_om
        + offs_d[None, :] * stride_ok
    )
    tl.store(o_ptrs, acc.to(Out.dtype.element_ty))
    tl.store(Lse + off_hz * seqlen_q + offs_m, lse)

# config = {"BLOCK_M": 128, "BLOCK_N": 128, "HEAD_DIM": 32, "arch": "sm_100", "causal": true, "dtype": "fp8e4m3", "num_stages": 4, "num_warps": 8}
# arch = sm_100


// ===== COMPILED SASS (sm_100a) =====

	.target	sm_100a

	.elftype	@"ET_EXEC"


//--------------------- .note.nv.tkinfo           --------------------------
	.section	.note.nv.tkinfo,"",@"SHT_NOTE"
	.sectionflags	@"SHF_NOTE_NV_TKINFO"
	.tkinfo
        /*0018*/ 	.word	0x00000081
        /*0030*/ 	.string	""
        /*0030*/ 	.string	"ptxas-blackwell"
        /*0030*/ 	.string	"Cuda compilation tools, release 12.9, V12.9.86"
        /*0030*/ 	.string	"Build cuda_12.9.r12.9/compiler.36037853_0"
        /*0030*/ 	.string	"-v  -suppress-debug-info  -lineinfo  -arch sm_100a "



//--------------------- .note.nv.cuver            --------------------------
	.section	.note.nv.cuver,"",@"SHT_NOTE"
	.sectionflags	@"SHF_NOTE_NV_CUVER"
        /*0018*/ 	.short	0x0001
        /*001a*/ 	.short	0x0064
        /*001c*/ 	.short	0x0001
        /*001e*/ 	.short	0x0000
        /*0020*/ 	.short	0x0001
        /*0022*/ 	.short	0x0000


//--------------------- .nv.info                  --------------------------
	.section	.nv.info,"",@"SHT_CUDA_INFO"
	.align	4


	//----- nvinfo : EIATTR_REGCOUNT
	.align		4
        /*0000*/ 	.byte	0x04, 0x2f
        /*0002*/ 	.short	(.L_5 - .L_4)
	.align		4
.L_4:
        /*0004*/ 	.word	index@(attn_fwd)
        /*0008*/ 	.word	0x000000eb


	//----- nvinfo : EIATTR_FRAME_SIZE
	.align		4
.L_5:
        /*000c*/ 	.byte	0x04, 0x11
        /*000e*/ 	.short	(.L_7 - .L_6)
	.align		4
.L_6:
        /*0010*/ 	.word	index@($__internal_2_$__cuda_sm10x_tcgen05_guardrail_trap_unallocated_columns_being_dealloced)
        /*0014*/ 	.word	0x00000000


	//----- nvinfo : EIATTR_FRAME_SIZE
	.align		4
.L_7:
        /*0018*/ 	.byte	0x04, 0x11
        /*001a*/ 	.short	(.L_9 - .L_8)
	.align		4
.L_8:
        /*001c*/ 	.word	index@($__internal_1_$__cuda_sm10x_tcgen05_guardrail_trap_phase_invalid_during_alloc)
        /*0020*/ 	.word	0x00000000


	//----- nvinfo : EIATTR_FRAME_SIZE
	.align		4
.L_9:
        /*0024*/ 	.byte	0x04, 0x11
        /*0026*/ 	.short	(.L_11 - .L_10)
	.align		4
.L_10:
        /*0028*/ 	.word	index@($__internal_0_$__cuda_sm10x_tcgen05_guardrail_trap_col_being_dealloced_not_returned_by_alloc)
        /*002c*/ 	.word	0x00000000


	//----- nvinfo : EIATTR_FRAME_SIZE
	.align		4
.L_11:
        /*0030*/ 	.byte	0x04, 0x11
        /*0032*/ 	.short	(.L_13 - .L_12)
	.align		4
.L_12:
        /*0034*/ 	.word	index@(attn_fwd)
        /*0038*/ 	.word	0x00000000


	//----- nvinfo : EIATTR_MIN_STACK_SIZE
	.align		4
.L_13:
        /*003c*/ 	.byte	0x04, 0x12
        /*003e*/ 	.short	(.L_15 - .L_14)
	.align		4
.L_14:
        /*0040*/ 	.word	index@(attn_fwd)
        /*0044*/ 	.word	0x00000000
.L_15:


//--------------------- .nv.info.attn_fwd         --------------------------
	.section	.nv.info.attn_fwd,"",@"SHT_CUDA_INFO"
	.sectionflags	@""
	.align	4


	//----- nvinfo : EIATTR_CUDA_API_VERSION
	.align		4
        /*0000*/ 	.byte	0x04, 0x37
        /*0002*/ 	.short	(.L_17 - .L_16)
.L_16:
        /*0004*/ 	.word	0x00000081


	//----- nvinfo : EIATTR_KPARAM_INFO
	.align		4
.L_17:
        /*0008*/ 	.byte	0x04, 0x17
        /*000a*/ 	.short	(.L_19 - .L_18)
.L_18:
        /*000c*/ 	.word	0x00000000
        /*0010*/ 	.short	0x0019
        /*0012*/ 	.short	0x0080
        /*0014*/ 	.byte	0x00, 0xf4, 0x21, 0x00


	//----- nvinfo : EIATTR_KPARAM_INFO
	.align		4
.L_19:
        /*0018*/ 	.byte	0x04, 0x17
        /*001a*/ 	.short	(.L_21 - .L_20)
.L_20:
        /*001c*/ 	.word	0x00000000
        /*0020*/ 	.short	0x0018
        /*0022*/ 	.short	0x0078
        /*0024*/ 	.byte	0x00, 0xf4, 0x21, 0x00


	//----- nvinfo : EIATTR_KPARAM_INFO
	.align		4
.L_21:
        /*0028*/ 	.byte	0x04, 0x17
        /*002a*/ 	.short	(.L_23 - .L_22)
.L_22:
        /*002c*/ 	.word	0x00000000
        /*0030*/ 	.short	0x0017
        /*0032*/ 	.short	0x0070
        /*0034*/ 	.byte	0x00, 0xf0, 0x11, 0x00


	//----- nvinfo : EIATTR_KPARAM_INFO
	.align		4
.L_23:
        /*0038*/ 	.byte	0x04, 0x17
        /*003a*/ 	.short	(.L_25 - .L_24)
.L_24:
        /*003c*/ 	.word	0x00000000
        /*0040*/ 	.short	0x0016
        /*0042*/ 	.short	0x006c
        /*0044*/ 	.byte	0x00, 0xf0, 0x11, 0x00


	//----- nvinfo : EIATTR_KPARAM_INFO
	.align		4
.L_25:
        /*0048*/ 	.byte	0x04, 0x17
        /*004a*/ 	.short	(.L_27 - .L_26)
.L_26:
        /*004c*/ 	.word	0x00000000
        /*0050*/ 	.short	0x0015
        /*0052*/ 	.short	0x0068
        /*0054*/ 	.byte	0x00, 0xf0, 0x11, 0x00


	//----- nvinfo : EIATTR_KPARAM_INFO
	.align		4
.L_27:
        /*0058*/ 	.byte	0x04, 0x17
        /*005a*/ 	.short	(.L_29 - .L_28)
.L_28:
        /*005c*/ 	.word	0x00000000
        /*0060*/ 	.short	0x0014
        /*0062*/ 	.short	0x0064
        /*0064*/ 	.byte	0x00, 0xf0, 0x11, 0x00


	//----- nvinfo : EIATTR_KPARAM_INFO
	.align		4
.L_29:
        /*0068*/ 	.byte	0x04, 0x17
        /*006a*/ 	.short	(.L_31 - .L_30)
.L_30:
        /*006c*/ 	.word	0x00000000
        /*0070*/ 	.short	0x0013
        /*0072*/ 	.short	0x0060
        /*0074*/ 	.byte	0x00, 0xf0, 0x11, 0x00


	//----- nvinfo : EIATTR_KPARAM_INFO
	.align		4
.L_31:
        /*0078*/ 	.byte	0x04, 0x17
        /*007a*/ 	.short	(.L_33 - .L_32)
.L_32:
        /*007c*/ 	.word	0x00000000
        /*0080*/ 	.short	0x0012
        /*0082*/ 	.short	0x005c
        /*0084*/ 	.byte	0x00, 0xf0, 0x11, 0x00


	//----- nvinfo : EIATTR_KPARAM_INFO
	.align		4
.L_33:
        /*0088*/ 	.byte	0x04, 0x17
        /*008a*/ 	.short	(.L_35 - .L_34)
.L_34:
        /*008c*/ 	.word	0x00000000
        /*0090*/ 	.short	0x0011
        /*0092*/ 	.short	0x0058
        /*0094*/ 	.byte	0x00, 0xf0, 0x11, 0x00


	//----- nvinfo : EIATTR_KPARAM_INFO
	.align		4
.L_35:
        /*0098*/ 	.byte	0x04, 0x17
        /*009a*/ 	.short	(.L_37 - .L_36)
.L_36:
        /*009c*/ 	.word	0x00000000
        /*00a0*/ 	.short	0x0010
        /*00a2*/ 	.short	0x0054
        /*00a4*/ 	.byte	0x00, 0xf0, 0x11, 0x00


	//----- nvinfo : EIATTR_KPARAM_INFO
	.align		4
.L_37:
        /*00a8*/ 	.byte	0x04, 0x17
        /*00aa*/ 	.short	(.L_39 - .L_38)
.L_38:
        /*00ac*/ 	.word	0x00000000
        /*00b0*/ 	.short	0x000f
        /*00b2*/ 	.short	0x0050
        /*00b4*/ 	.byte	0x00, 0xf0, 0x11, 0x00


	//----- nvinfo : EIATTR_KPARAM_INFO
	.align		4
.L_39:
        /*00b8*/ 	.byte	0x04, 0x17
        /*00ba*/ 	.short	(.L_41 - .L_40)
.L_40:
        /*00bc*/ 	.word	0x00000000
        /*00c0*/ 	.short	0x000e
        /*00c2*/ 	.short	0x004c
        /*00c4*/ 	.byte	0x00, 0xf0, 0x11, 0x00


	//----- nvinfo : EIATTR_KPARAM_INFO
	.align		4
.L_41:
        /*00c8*/ 	.byte	0x04, 0x17
        /*00ca*/ 	.short	(.L_43 - .L_42)
.L_42:
        /*00cc*/ 	.word	0x00000000
        /*00d0*/ 	.short	0x000d
        /*00d2*/ 	.short	0x0048
        /*00d4*/ 	.byte	0x00, 0xf0, 0x11, 0x00


	//----- nvinfo : EIATTR_KPARAM_INFO
	.align		4
.L_43:
        /*00d8*/ 	.byte	0x04, 0x17
        /*00da*/ 	.short	(.L_45 - .L_44)
.L_44:
        /*00dc*/ 	.word	0x00000000
        /*00e0*/ 	.short	0x000c
        /*00e2*/ 	.short	0x0044
        /*00e4*/ 	.byte	0x00, 0xf0, 0x11, 0x00


	//----- nvinfo : EIATTR_KPARAM_INFO
	.align		4
.L_45:
        /*00e8*/ 	.byte	0x04, 0x17
        /*00ea*/ 	.short	(.L_47 - .L_46)
.L_46:
        /*00ec*/ 	.word	0x00000000
        /*00f0*/ 	.short	0x000b
        /*00f2*/ 	.short	0x0040
        /*00f4*/ 	.byte	0x00, 0xf0, 0x11, 0x00


	//----- nvinfo : EIATTR_KPARAM_INFO
	.align		4
.L_47:
        /*00f8*/ 	.byte	0x04, 0x17
        /*00fa*/ 	.short	(.L_49 - .L_48)
.L_48:
        /*00fc*/ 	.word	0x00000000
        /*0100*/ 	.short	0x000a
        /*0102*/ 	.short	0x003c
        /*0104*/ 	.byte	0x00, 0xf0, 0x11, 0x00


	//----- nvinfo : EIATTR_KPARAM_INFO
	.align		4
.L_49:
        /*0108*/ 	.byte	0x04, 0x17
        /*010a*/ 	.short	(.L_51 - .L_50)
.L_50:
        /*010c*/ 	.word	0x00000000
        /*0110*/ 	.short	0x0009
        /*0112*/ 	.short	0x0038
        /*0114*/ 	.byte	0x00, 0xf0, 0x11, 0x00


	//----- nvinfo : EIATTR_KPARAM_INFO
	.align		4
.L_51:
        /*0118*/ 	.byte	0x04, 0x17
        /*011a*/ 	.short	(.L_53 - .L_52)
.L_52:
        /*011c*/ 	.word	0x00000000
        /*0120*/ 	.short	0x0008
        /*0122*/ 	.short	0x0034
        /*0124*/ 	.byte	0x00, 0xf0, 0x11, 0x00


	//----- nvinfo : EIATTR_KPARAM_INFO
	.align		4
.L_53:
        /*0128*/ 	.byte	0x04, 0x17
        /*012a*/ 	.short	(.L_55 - .L_54)
.L_54:
        /*012c*/ 	.word	0x00000000
        /*0130*/ 	.short	0x0007
        /*0132*/ 	.short	0x0030
        /*0134*/ 	.byte	0x00, 0xf0, 0x11, 0x00


	//----- nvinfo : EIATTR_KPARAM_INFO
	.align		4
.L_55:
        /*0138*/ 	.byte	0x04, 0x17
        /*013a*/ 	.short	(.L_57 - .L_56)
.L_56:
        /*013c*/ 	.word	0x00000000
        /*0140*/ 	.short	0x0006
        /*0142*/ 	.short	0x002c
        /*0144*/ 	.byte	0x00, 0xf0, 0x11, 0x00


	//----- nvinfo : EIATTR_KPARAM_INFO
	.align		4
.L_57:
        /*0148*/ 	.byte	0x04, 0x17
        /*014a*/ 	.short	(.L_59 - .L_58)
.L_58:
        /*014c*/ 	.word	0x00000000
        /*0150*/ 	.short	0x0005
        /*0152*/ 	.short	0x0028
        /*0154*/ 	.byte	0x00, 0xf0, 0x11, 0x00


	//----- nvinfo : EIATTR_KPARAM_INFO
	.align		4
.L_59:
        /*0158*/ 	.byte	0x04, 0x17
        /*015a*/ 	.short	(.L_61 - .L_60)
.L_60:
        /*015c*/ 	.word	0x00000000
        /*0160*/ 	.short	0x0004
        /*0162*/ 	.short	0x0020
        /*0164*/ 	.byte	0x00, 0xf4, 0x21, 0x00


	//----- nvinfo : EIATTR_KPARAM_INFO
	.align		4
.L_61:
        /*0168*/ 	.byte	0x04, 0x17
        /*016a*/ 	.short	(.L_63 - .L_62)
.L_62:
        /*016c*/ 	.word	0x00000000
        /*0170*/ 	.short	0x0003
        /*0172*/ 	.short	0x0018
        /*0174*/ 	.byte	0x00, 0xf4, 0x21, 0x00


	//----- nvinfo : EIATTR_KPARAM_INFO
	.align		4
.L_63:
        /*0178*/ 	.byte	0x04, 0x17
        /*017a*/ 	.short	(.L_65 - .L_64)
.L_64:
        /*017c*/ 	.word	0x00000000
        /*0180*/ 	.short	0x0002
        /*0182*/ 	.short	0x0010
        /*0184*/ 	.byte	0x00, 0xf4, 0x21, 0x00


	//----- nvinfo : EIATTR_KPARAM_INFO
	.align		4
.L_65:
        /*0188*/ 	.byte	0x04, 0x17
        /*018a*/ 	.short	(.L_67 - .L_66)
.L_66:
        /*018c*/ 	.word	0x00000000
        /*0190*/ 	.short	0x0001
        /*0192*/ 	.short	0x0008
        /*0194*/ 	.byte	0x00, 0xf4, 0x21, 0x00


	//----- nvinfo : EIATTR_KPARAM_INFO
	.align		4
.L_67:
        /*0198*/ 	.byte	0x04, 0x17
        /*019a*/ 	.short	(.L_69 - .L_68)
.L_68:
        /*019c*/ 	.word	0x00000000
        /*01a0*/ 	.short	0x0000
        /*01a2*/ 	.short	0x0000
        /*01a4*/ 	.byte	0x00, 0xf4, 0x21, 0x00


	//----- nvinfo : EIATTR_AT_ENTRY_FRAGMENTS
	.align		4
.L_69:
        /*01a8*/ 	.byte	0x04, 0x4f
        /*01aa*/ 	.short	(.L_71 - .L_70)


	//   ....[0]....
.L_70:
        /*01ac*/ 	.word	0x00000004


	//----- nvinfo : EIATTR_RESERVED_SMEM_USED
	.align		4
.L_71:
        /*01b0*/ 	.byte	0x01, 0x41
	.zero		2


	//----- nvinfo : EIATTR_SPARSE_MMA_MASK
	.align		4
        /*01b4*/ 	.byte	0x03, 0x50
        /*01b6*/ 	.short	0x0000


	//----- nvinfo : EIATTR_TCGEN05_1CTA_USED
	.align		4
        /*01b8*/ 	.byte	0x01, 0x51
	.zero		2


	//----- nvinfo : EIATTR_MAXREG_COUNT
	.align		4
        /*01bc*/ 	.byte	0x03, 0x1b
        /*01be*/ 	.short	0x00ff


	//----- nvinfo : EIATTR_NUM_BARRIERS
	.align		4
        /*01c0*/ 	.byte	0x02, 0x4c
        /*01c2*/ 	.byte	0x01
	.zero		1


	//----- nvinfo : EIATTR_INT_WARP_WIDE_INSTR_OFFSETS
	.align		4
        /*01c4*/ 	.byte	0x04, 0x31
        /*01c6*/ 	.short	(.L_73 - .L_72)


	//   ....[0]....
.L_72:
        /*01c8*/ 	.word	0x00000e40


	//   ....[1]....
        /*01cc*/ 	.word	0x00000e50


	//   ....[2]....
        /*01d0*/ 	.word	0x000011d0


	//   ....[3]....
        /*01d4*/ 	.word	0x00001240


	//   ....[4]....
        /*01d8*/ 	.word	0x00004b80


	//   ....[5]....
        /*01dc*/ 	.word	0x00009730


	//   ....[6]....
        /*01e0*/ 	.word	0x00009780


	//----- nvinfo : EIATTR_COOP_GROUP_MASK_REGIDS
	.align		4
.L_73:
        /*01e4*/ 	.byte	0x04, 0x29
        /*01e6*/ 	.short	(.L_75 - .L_74)


	//   ....[0]....
.L_74:
        /*01e8*/ 	.word	0xffffffff


	//   ....[1]....
        /*01ec*/ 	.word	0xffffffff


	//   ....[2]....
        /*01f0*/ 	.word	0xffffffff


	//   ....[3]....
        /*01f4*/ 	.word	0xffffffff


	//   ....[4]....
        /*01f8*/ 	.word	0xffffffff


	//   ....[5]....
        /*01fc*/ 	.word	0xffffffff


	//   ....[6]....
        /*0200*/ 	.word	0xffffffff


	//   ....[7]....
        /*0204*/ 	.word	0xffffffff


	//----- nvinfo : EIATTR_COOP_GROUP_INSTR_OFFSETS
	.align		4
.L_75:
        /*0208*/ 	.byte	0x04, 0x28
        /*020a*/ 	.short	(.L_77 - .L_76)


	//   ....[0]....
.L_76:
        /*020c*/ 	.word	0x00000050


	//   ....[1]....
        /*0210*/ 	.word	0x00000310


	//   ....[2]....
        /*0214*/ 	.word	0x00002840


	//   ....[3]....
        /*0218*/ 	.word	0x00004230


	//   ....[4]....
        /*021c*/ 	.word	0x00006a90


	//   ....[5]....
        /*0220*/ 	.word	0x00007b50


	//   ....[6]....
        /*0224*/ 	.word	0x000095c0


	//   ....[7]....
        /*0228*/ 	.word	0x00009830


	//----- nvinfo : EIATTR_VRC_CTA_INIT_COUNT
	.align		4
.L_77:
        /*022c*/ 	.byte	0x02, 0x4a
        /*022e*/ 	.byte	0x80
	.zero		1


	//----- nvinfo : EIATTR_MBARRIER_INSTR_OFFSETS
	.align		4
        /*0230*/ 	.byte	0x04, 0x39
        /*0232*/ 	.short	(.L_79 - .L_78)


	//   ....[0]....
.L_78:
        /*0234*/ 	.word	0x00000fd0
        /*0238*/ 	.word	0x000000ff
        /*023c*/ 	.word	0x00000000
        /*0240*/ 	.short	0x0100
        /*0242*/ 	.byte	0x0b
	.zero		1


	//   ....[1]....
        /*0244*/ 	.word	0x00001230
        /*0248*/ 	.word	0x000000ff
        /*024c*/ 	.word	0x00008008
        /*0250*/ 	.short	0x0100
        /*0252*/ 	.byte	0x0a
	.zero		1


	//   ....[2]....
        /*0254*/ 	.word	0x000013b0
        /*0258*/ 	.word	0x000000ff
        /*025c*/ 	.word	0x00006000
        /*0260*/ 	.short	0x0100
        /*0262*/ 	.byte	0x0a
	.zero		1


	//   ....[3]....
        /*0264*/ 	.word	0x000014f0
        /*0268*/ 	.word	0x000000ff
        /*026c*/ 	.word	0x00006000
        /*0270*/ 	.short	0x010a
        /*0272*/ 	.byte	0x0a
	.zero		1


	//   ....[4]....
        /*0274*/ 	.word	0x00001640
        /*0278*/ 	.word	0x000000ff
        /*027c*/ 	.word	0x00006000
        /*0280*/ 	.short	0x0108
        /*0282*/ 	.byte	0x0a
	.zero		1


	//   ....[5]....
        /*0284*/ 	.word	0x000051b0
        /*0288*/ 	.word	0x000000ff
        /*028c*/ 	.word	0x00008010
        /*0290*/ 	.short	0x0100
        /*0292*/ 	.byte	0x0a
	.zero		1


	//   ....[6]....
        /*0294*/ 	.word	0x000052a0
        /*0298*/ 	.word	0x000000ff
        /*029c*/ 	.word	0x00008010
        /*02a0*/ 	.short	0x010a
        /*02a2*/ 	.byte	0x0a
	.zero		1


	//   ....[7]....
        /*02a4*/ 	.word	0x000055c0
        /*02a8*/ 	.word	0x000000ff
        /*02ac*/ 	.word	0x00008010
        /*02b0*/ 	.short	0x0108
        /*02b2*/ 	.byte	0x0a
	.zero		1


	//   ....[8]....
        /*02b4*/ 	.word	0x00007ae0
        /*02b8*/ 	.word	0x000000ff
        /*02bc*/ 	.word	0x00000000
        /*02c0*/ 	.short	0x010a
        /*02c2*/ 	.byte	0x0b
	.zero		1


	//   ....[9]....
        /*02c4*/ 	.word	0x000085b0
        /*02c8*/ 	.word	0x000000ff
        /*02cc*/ 	.word	0x00000000
        /*02d0*/ 	.short	0x010a
        /*02d2*/ 	.byte	0x0b
	.zero		1


	//   ....[10]....
        /*02d4*/ 	.word	0x00008690
        /*02d8*/ 	.word	0x000000ff
        /*02dc*/ 	.word	0x00008000
        /*02e0*/ 	.short	0x0108
        /*02e2*/ 	.byte	0x0a
	.zero		1


	//   ....[11]....
        /*02e4*/ 	.word	0x000086c0
        /*02e8*/ 	.word	0x000000ff
        /*02ec*/ 	.word	0x00008008
        /*02f0*/ 	.short	0x0108
        /*02f2*/ 	.byte	0x0a
	.zero		1


	//   ....[12]....
        /*02f4*/ 	.word	0x00009850
        /*02f8*/ 	.word	0x000000ff
        /*02fc*/ 	.word	0x00006000
        /*0300*/ 	.short	0x010a
        /*0302*/ 	.byte	0x0a
	.zero		1


	//   ....[13]....
        /*0304*/ 	.word	0x00009880
        /*0308*/ 	.word	0x000000ff
        /*030c*/ 	.word	0x00008010
        /*0310*/ 	.short	0x010a
        /*0312*/ 	.byte	0x0a
	.zero		1


	//   ....[14]....
        /*0314*/ 	.word	0x000098b0
        /*0318*/ 	.word	0x000000ff
        /*031c*/ 	.word	0x00000000
        /*0320*/ 	.short	0x010a
        /*0322*/ 	.byte	0x0b
	.zero		1


	//   ....[15]....
        /*0324*/ 	.word	0x000098e0
        /*0328*/ 	.word	0x000000ff
        /*032c*/ 	.word	0x00000000
        /*0330*/ 	.short	0x010a
        /*0332*/ 	.byte	0x0b
	.zero		1


	//----- nvinfo : EIATTR_NUM_MBARRIERS
	.align		4
.L_79:
        /*0334*/ 	.byte	0x03, 0x38
        /*0336*/ 	.short	0xffff


	//----- nvinfo : EIATTR_EXIT_INSTR_OFFSETS
	.align		4
        /*0338*/ 	.byte	0x04, 0x1c
        /*033a*/ 	.short	(.L_81 - .L_80)


	//   ....[0]....
.L_80:
        /*033c*/ 	.word	0x00009840


	//----- nvinfo : EIATTR_REQNTID
	.align		4
.L_81:
        /*0340*/ 	.byte	0x04, 0x10
        /*0342*/ 	.short	(.L_83 - .L_82)
.L_82:
        /*0344*/ 	.word	0x00000100
        /*0348*/ 	.word	0x00000001
        /*034c*/ 	.word	0x00000001


	//----- nvinfo : EIATTR_CRS_STACK_SIZE
	.align		4
.L_83:
        /*0350*/ 	.byte	0x04, 0x1e
        /*0352*/ 	.short	(.L_85 - .L_84)
.L_84:
        /*0354*/ 	.word	0x00000000


	//----- nvinfo : EIATTR_CBANK_PARAM_SIZE
	.align		4
.L_85:
        /*0358*/ 	.byte	0x03, 0x19
        /*035a*/ 	.short	0x0088


	//----- nvinfo : EIATTR_PARAM_CBANK
	.align		4
        /*035c*/ 	.byte	0x04, 0x0a
        /*035e*/ 	.short	(.L_87 - .L_86)
	.align		4
.L_86:
        /*0360*/ 	.word	index@(.nv.constant0.attn_fwd)
        /*0364*/ 	.short	0x0380
        /*0366*/ 	.short	0x0088


	//----- nvinfo : EIATTR_SW_WAR
	.align		4
.L_87:
        /*0368*/ 	.byte	0x04, 0x36
        /*036a*/ 	.short	(.L_89 - .L_88)
.L_88:
        /*036c*/ 	.word	0x00000008
.L_89:


//--------------------- .nv.compat                --------------------------
	.section	.nv.compat,"",@"SHT_CUDA_COMPAT_INFO"
	.align	4
        /*0000*/ 	.byte	0x02, 0x02, 0x02, 0x00, 0x02, 0x05, 0x05, 0x00, 0x02, 0x03, 0x00, 0x00, 0x02, 0x06, 0x01, 0x00


//--------------------- .nv.callgraph             --------------------------
	.section	.nv.callgraph,"",@"SHT_CUDA_CALLGRAPH"
	.align	4
	.sectionentsize	8
	.align		4
        /*0000*/ 	.word	0x00000000
	.align		4
        /*0004*/ 	.word	0xffffffff
	.align		4
        /*0008*/ 	.word	0x00000000
	.align		4
        /*000c*/ 	.word	0xfffffffe
	.align		4
        /*0010*/ 	.word	0x00000000
	.align		4
        /*0014*/ 	.word	0xfffffffd
	.align		4
        /*0018*/ 	.word	0x00000000
	.align		4
        /*001c*/ 	.word	0xfffffffc


//--------------------- .nv.constant4             --------------------------
	.section	.nv.constant4,"a",@progbits
	.align	8
	.align		8
.nv.constant4:
        /*0000*/ 	.dword	_$_str


//--------------------- .text.attn_fwd            --------------------------
	.section	.text.attn_fwd,"ax",@progbits
	.align	128
        .global         attn_fwd
        .type           attn_fwd,@function
        .size           attn_fwd,(.L_x_27 - attn_fwd)
        .other          attn_fwd,@"STO_CUDA_ENTRY STV_DEFAULT"
attn_fwd:
.text.attn_fwd:
[----:B------:R-:W0:Y:S01]  /*0000*/  LDC R1, c[0x0][0x37c] ;  /* 0x0000df00ff017b82 */ /* 0x000e220000000800 */
[----:B------:R-:W1:Y:S02]  /*0010*/  S2R R0, SR_TID.X ;  /* 0x0000000000007919 */ /* 0x000e640000002100 */
[----:B-1----:R-:W-:-:S13]  /*0020*/  ISETP.GE.U32.AND P5, PT, R0, 0x20, PT ;  /* 0x000000200000780c */ /* 0x002fda0003fa6070 */
[----:B------:R-:W-:Y:S05]  /*0030*/  @P5 BRA `(.L_x_0) ;  /* 0x0000000000b85947 */ /* 0x000fea0003800000 */
[----:B------:R-:W1:Y:S01]  /*0040*/  S2UR UR6, SR_CgaCtaId ;  /* 0x00000000000679c3 */ /* 0x000e620000008800 */
[----:B------:R-:W-:Y:S01]  /*0050*/  NOP ;  /* 0x0000000000007918 */ /* 0x000fe20000000000 */
[----:B------:R-:W-:Y:S02]  /*0060*/  UMOV UR4, 0x40 ;  /* 0x0000004000047882 */ /* 0x000fe40000000000 */
[----:B-1----:R-:W-:-:S09]  /*0070*/  ULEA UR4, UR6, UR4, 0x18 ;  /* 0x0000000406047291 */ /* 0x002fd2000f8ec0ff */
[----:B------:R-:W1:Y:S01]  /*0080*/  LDS.U8 R2, [UR4] ;  /* 0x00000004ff027984 */ /* 0x000e620008000000 */
[----:B------:R-:W-:Y:S02]  /*0090*/  UMOV UR4, 0x400 ;  /* 0x0000040000047882 */ /* 0x000fe40000000000 */
[----:B------:R-:W-:Y:S01]  /*00a0*/  ULEA UR4, UR6, UR4, 0x18 ;  /* 0x0000000406047291 */ /* 0x000fe2000f8ec0ff */
[----:B-1----:R-:W-:-:S13]  /*00b0*/  ISETP.NE.AND P0, PT, R2, RZ, PT ;  /* 0x000000ff0200720c */ /* 0x002fda0003f05270 */
[----:B------:R-:W-:Y:S05]  /*00c0*/  @P0 BRA `(.L_x_1) ;  /* 0x00000000007c0947 */ /* 0x000fea0003800000 */
[----:B------:R-:W-:-:S13]  /*00d0*/  ELECT P0, URZ, PT ;  /* 0x0000000000ff782f */ /* 0x000fda0003800000 */
[----:B------:R-:W-:Y:S05]  /*00e0*/  @!P0 BRA `(.L_x_2) ;  /* 0x0000000000848947 */ /* 0x000fea0003800000 */
[----:B------:R-:W-:Y:S01]  /*00f0*/  UMOV UR5, 0x8 ;  /* 0x0000000800057882 */ /* 0x000fe20000000000 */
[----:B------:R-:W-:Y:S02]  /*0100*/  IMAD.MOV.U32 R5, RZ, RZ, 0x1 ;  /* 0x00000001ff057424 */ /* 0x000fe400078e00ff */
[----:B------:R-:W-:Y:S02]  /*0110*/  IMAD.MOV.U32 R3, RZ, RZ, 0xff ;  /* 0x000000ffff037424 */ /* 0x000fe400078e00ff */
[----:B------:R-:W-:Y:S04]  /*0120*/  DEPBAR.LE SB1, 0x36 ;  /* 0x00009d800000791a */ /* 0x000fe80000000000 */
[----:B------:R-:W1:Y:S02]  /*0130*/  UTCATOMSWS.FIND_AND_SET.ALIGN UP0, UR5, UR5 ;  /* 0x00000005000575e3 */ /* 0x000e640008000800 */
[----:B-1----:R-:W-:-:S04]  /*0140*/  PLOP3.LUT P0, PT, PT, PT, UP0, 0x80, 0x8 ;  /* 0x000000000008781c */ /* 0x002fc80003f0f008 */
[----:B------:R-:W-:-:S04]  /*0150*/  SEL R2, RZ, 0xffffffff, !P0 ;  /* 0xffffffffff027807 */ /* 0x000fc80004000000 */
[----:B------:R-:W-:Y:S01]  /*0160*/  ISETP.NE.AND P0, PT, R2, RZ, PT ;  /* 0x000000ff0200720c */ /* 0x000fe20003f05270 */
[----:B------:R-:W-:-:S12]  /*0170*/  IMAD.U32 R2, RZ, RZ, UR5 ;  /* 0x00000005ff027e24 */ /* 0x000fd8000f8e00ff */
[----:B------:R-:W-:Y:S05]  /*0180*/  @P0 BRA `(.L_x_3) ;  /* 0x0000000000240947 */ /* 0x000fea0003800000 */
.L_x_4:
[----:B------:R-:W-:Y:S05]  /*0190*/  NANOSLEEP 0x64 ;  /* 0x000000640000795d */ /* 0x000fea0003800000 */
[----:B------:R-:W-:-:S05]  /*01a0*/  UMOV UR5, 0x8 ;  /* 0x0000000800057882 */ /* 0x000fca0000000000 */
[----:B------:R-:W-:Y:S04]  /*01b0*/  DEPBAR.LE SB1, 0x36 ;  /* 0x00009d800000791a */ /* 0x000fe80000000000 */
[----:B------:R-:W1:Y:S02]  /*01c0*/  UTCATOMSWS.FIND_AND_SET.ALIGN UP0, UR5, UR5 ;  /* 0x00000005000575e3 */ /* 0x000e640008000800 */
[----:B-1----:R-:W-:-:S04]  /*01d0*/  PLOP3.LUT P0, PT, PT, PT, UP0, 0x80, 0x8 ;  /* 0x000000000008781c */ /* 0x002fc80003f0f008 */
[----:B------:R-:W-:-:S04]  /*01e0*/  SEL R2, RZ, 0xffffffff, !P0 ;  /* 0xffffffffff027807 */ /* 0x000fc80004000000 */
[----:B------:R-:W-:Y:S01]  /*01f0*/  ISETP.NE.AND P0, PT, R2, RZ, PT ;  /* 0x000000ff0200720c */ /* 0x000fe20003f05270 */
[----:B------:R-:W-:-:S12]  /*0200*/  IMAD.U32 R2, RZ, RZ, UR5 ;  /* 0x00000005ff027e24 */ /* 0x000fd8000f8e00ff */
[----:B------:R-:W-:Y:S05]  /*0210*/  @!P0 BRA `(.L_x_4) ;  /* 0xfffffffc00dc8947 */ /* 0x000fea000383ffff */
.L_x_3:
[C---:B------:R-:W-:Y:S01]  /*0220*/  VIADD R4, R2.reuse, 0x10 ;  /* 0x0000001002047836 */ /* 0x040fe20000000000 */
[----:B------:R-:W-:Y:S01]  /*0230*/  UMOV UR5, 0x50 ;  /* 0x0000005000057882 */ /* 0x000fe20000000000 */
[----:B------:R-:W-:Y:S01]  /*0240*/  SHF.L.U32 R3, R3, R2, RZ ;  /* 0x0000000203037219 */ /* 0x000fe200000006ff */
[----:B------:R-:W-:Y:S01]  /*0250*/  ULEA UR5, UR6, UR5, 0x18 ;  /* 0x0000000506057291 */ /* 0x000fe2000f8ec0ff */
[----:B------:R-:W-:Y:S01]  /*0260*/  IMAD.SHL.U32 R2, R2, 0x20, RZ ;  /* 0x0000002002027824 */ /* 0x000fe200078e00ff */
[----:B------:R-:W-:-:S04]  /*0270*/  SHF.L.U32 R4, R5, R4, RZ ;  /* 0x0000000405047219 */ /* 0x000fc800000006ff */
[----:B------:R-:W-:-:S05]  /*0280*/  LOP3.LUT R3, R4, R3, RZ, 0xfc, !PT ;  /* 0x0000000304037212 */ /* 0x000fca00078efcff */
[----:B------:R1:W-:Y:S04]  /*0290*/  ATOMS.OR RZ, [UR5], R3 ;  /* 0x00000003ffff798c */ /* 0x0003e8000b000005 */
[----:B------:R1:W-:Y:S01]  /*02a0*/  STS [UR4], R2 ;  /* 0x00000002ff007988 */ /* 0x0003e20008000804 */
[----:B------:R-:W-:Y:S05]  /*02b0*/  BRA `(.L_x_2) ;  /* 0x0000000000107947 */ /* 0x000fea0003800000 */
.L_x_1:
[----:B------:R-:W-:-:S05]  /*02c0*/  IMAD.MOV.U32 R2, RZ, RZ, -0x1 ;  /* 0xffffffffff027424 */ /* 0x000fca00078e00ff */
[----:B------:R1:W-:Y:S02]  /*02d0*/  STS [UR4], R2 ;  /* 0x00000002ff007988 */ /* 0x0003e40008000804 */
[----:B-1----:R-:W-:-:S07]  /*02e0*/  MOV R2, 0x300 ;  /* 0x0000030000027802 */ /* 0x002fce0000000f00 */
[----:B0-----:R-:W-:Y:S05]  /*02f0*/  CALL.REL.NOINC `($__internal_1_$__cuda_sm10x_tcgen05_guardrail_trap_phase_invalid_during_alloc) ;  /* 0x0000009400907944 */ /* 0x001fea0003c00000 */
.L_x_2:
[----:B------:R-:W-:Y:S05]  /*0300*/  WARPSYNC.ALL ;  /* 0x0000000000007948 */ /* 0x000fea0003800000 */
[----:B------:R-:W-:Y:S01]  /*0310*/  NOP ;  /* 0x0000000000007918 */ /* 0x000fe20000000000 */
.L_x_0:
[----:B------:R-:W2:Y:S01]  /*0320*/  S2R R109, SR_CTAID.X ;  /* 0x00000000006d7919 */ /* 0x000ea20000002500 */
[----:B------:R-:W3:Y:S01]  /*0330*/  S2UR UR6, SR_CgaCtaId ;  /* 0x00000000000679c3 */ /* 0x000ee20000008800 */
[----:B------:R-:W4:Y:S01]  /*0340*/  LDCU.64 UR4, c[0x0][0x3b0] ;  /* 0x00007600ff0477ac */ /* 0x000f220008000a00 */
[----:B-1----:R-:W-:Y:S01]  /*0350*/  SHF.R.U32.HI R3, RZ, 0x7, R0 ;  /* 0x00000007ff037819 */ /* 0x002fe20000011600 */
[----:B------:R-:W-:-:S03]  /*0360*/  UMOV UR10, 0x400 ;  /* 0x00000400000a7882 */ /* 0x000fc60000000000 */
[----:B------:R-:W-:Y:S01]  /*0370*/  SGXT.U32 R3, R3, 0x1 ;  /* 0x000000010303781a */ /* 0x000fe20000000000 */
[----:B------:R-:W1:Y:S01]  /*0380*/  LDCU.64 UR20, c[0x0][0x358] ;  /* 0x00006b00ff1477ac */ /* 0x000e620008000a00 */
[----:B------:R-:W4:Y:S08]  /*0390*/  S2UR UR9, SR_CTAID.Y ;  /* 0x00000000000979c3 */ /* 0x000f300000002600 */
[----:B------:R-:W0:Y:S08]  /*03a0*/  LDC R38, c[0x0][0x3b8] ;  /* 0x0000ee00ff267b82 */ /* 0x000e300000000800 */
[----:B------:R-:W1:Y:S01]  /*03b0*/  LDC.64 R20, c[0x0][0x380] ;  /* 0x0000e000ff147b82 */ /* 0x000e620000000a00 */
[----:B---3--:R-:W-:-:S07]  /*03c0*/  ULEA UR10, UR6, UR10, 0x18 ;  /* 0x0000000a060a7291 */ /* 0x008fce000f8ec0ff */
[----:B------:R-:W-:Y:S01]  /*03d0*/  BAR.SYNC.DEFER_BLOCKING 0x0 ;  /* 0x0000000000007b1d */ /* 0x000fe20000010000 */
[----:B--2---:R-:W-:Y:S01]  /*03e0*/  IMAD.SHL.U32 R109, R109, 0x80, RZ ;  /* 0x000000806d6d7824 */ /* 0x004fe200078e00ff */
[----:B----4-:R-:W-:-:S06]  /*03f0*/  UIMAD UR4, UR9, UR4, URZ ;  /* 0x00000004090472a4 */ /* 0x010fcc000f8e02ff */
[----:B------:R-:W2:Y:S01]  /*0400*/  LDC.64 R150, c[0x0][0x3c0] ;  /* 0x0000f000ff967b82 */ /* 0x000ea20000000a00 */
[----:B------:R-:W-:Y:S01]  /*0410*/  LOP3.LUT R2, R109, 0x7f, R0, 0xf8, !PT ;  /* 0x0000007f6d027812 */ /* 0x000fe200078ef800 */
[----:B0-----:R-:W-:-:S06]  /*0420*/  IMAD R7, R3, R38, RZ ;  /* 0x0000002603077224 */ /* 0x001fcc00078e02ff */
[----:B------:R-:W0:Y:S01]  /*0430*/  LDC.64 R46, c[0x0][0x388] ;  /* 0x0000e200ff2e7b82 */ /* 0x000e220000000a00 */
[----:B------:R-:W-:Y:S01]  /*0440*/  IMAD R5, R2, UR5, RZ ;  /* 0x0000000502057c24 */ /* 0x000fe2000f8e02ff */
[----:B------:R-:W-:Y:S01]  /*0450*/  USHF.R.S32.HI UR5, URZ, 0x1f, UR4 ;  /* 0x0000001fff057899 */ /* 0x000fe20008011404 */
[----:B------:R-:W-:-:S03]  /*0460*/  IMAD R9, R38, 0x2, R7 ;  /* 0x0000000226097824 */ /* 0x000fc600078e0207 */
[----:B------:R-:W-:Y:S01]  /*0470*/  SHF.R.S32.HI R4, RZ, 0x1f, R5 ;  /* 0x0000001fff047819 */ /* 0x000fe20000011405 */
[C---:B------:R-:W-:Y:S01]  /*0480*/  IMAD R10, R38.reuse, 0x2, R9 ;  /* 0x00000002260a7824 */ /* 0x040fe200078e0209 */
[----:B-1----:R-:W-:Y:S01]  /*0490*/  IADD3 R20, P0, P1, R5, UR4, R20 ;  /* 0x0000000405147c10 */ /* 0x002fe2000f91e014 */
[----:B------:R-:W1:Y:S01]  /*04a0*/  LDS R25, [UR10] ;  /* 0x0000000aff197984 */ /* 0x000e620008000800 */
[----:B------:R-:W3:Y:S01]  /*04b0*/  LDCU UR4, c[0x0][0x3c8] ;  /* 0x00007900ff0477ac */ /* 0x000ee20008000800 */
[----:B------:R-:W-:Y:S01]  /*04c0*/  IMAD R11, R38, 0x2, R10 ;  /* 0x00000002260b7824 */ /* 0x000fe200078e020a */
[----:B------:R-:W-:Y:S01]  /*04d0*/  IADD3.X R42, PT, PT, R4, UR5, R21, P0, P1 ;  /* 0x00000005042a7c10 */ /* 0x000fe200087e2415 */
[----:B------:R-:W-:Y:S01]  /*04e0*/  BAR.SYNC.DEFER_BLOCKING 0x0 ;  /* 0x0000000000007b1d */ /* 0x000fe20000010000 */
[-C--:B------:R-:W-:Y:S02]  /*04f0*/  IADD3 R4, P0, PT, R7, R20.reuse, RZ ;  /* 0x0000001407047210 */ /* 0x080fe40007f1e0ff */
[----:B------:R-:W-:-:S02]  /*0500*/  IADD3 R6, P1, PT, R9, R20, RZ ;  /* 0x0000001409067210 */ /* 0x000fc40007f3e0ff */
[----:B------:R-:W-:Y:S02]  /*0510*/  LEA.HI.X.SX32 R5, R7, R42, 0x1, P0 ;  /* 0x0000002a07057211 */ /* 0x000fe400000f0eff */
[----:B------:R-:W-:Y:S01]  /*0520*/  IADD3 R8, P0, PT, R10, R20, RZ ;  /* 0x000000140a087210 */ /* 0x000fe20007f1e0ff */
[----:B------:R-:W-:Y:S01]  /*0530*/  IMAD R13, R38, 0x2, R11 ;  /* 0x00000002260d7824 */ /* 0x000fe200078e020b */
[-C--:B------:R-:W-:Y:S02]  /*0540*/  LEA.HI.X.SX32 R7, R9, R42.reuse, 0x1, P1 ;  /* 0x0000002a09077211 */ /* 0x080fe400008f0eff */
[----:B------:R-:W-:Y:S02]  /*0550*/  LEA.HI.X.SX32 R9, R10, R42, 0x1, P0 ;  /* 0x0000002a0a097211 */ /* 0x000fe400000f0eff */
[----:B------:R-:W-:Y:S01]  /*0560*/  IADD3 R10, P0, PT, R11, R20, RZ ;  /* 0x000000140b0a7210 */ /* 0x000fe20007f1e0ff */
[----:B------:R-:W-:-:S03]  /*0570*/  IMAD R15, R38, 0x2, R13 ;  /* 0x00000002260f7824 */ /* 0x000fc600078e020d */
[----:B------:R-:W-:Y:S02]  /*0580*/  LEA.HI.X.SX32 R11, R11, R42, 0x1, P0 ;  /* 0x0000002a0b0b7211 */ /* 0x000fe400000f0eff */
[C---:B------:R-:W-:Y:S01]  /*0590*/  IADD3 R12, P0, PT, R13.reuse, R20, RZ ;  /* 0x000000140d0c7210 */ /* 0x040fe20007f1e0ff */
[----:B------:R4:W5:Y:S03]  /*05a0*/  LDG.E.U8 R22, desc[UR20][R4.64] ;  /* 0x0000001404167981 */ /* 0x000966000c1e1100 */
[----:B------:R-:W-:Y:S02]  /*05b0*/  LEA.HI.X.SX32 R13, R13, R42, 0x1, P0 ;  /* 0x0000002a0d0d7211 */ /* 0x000fe400000f0eff */
[C---:B------:R-:W-:Y:S01]  /*05c0*/  IADD3 R14, P0, PT, R15.reuse, R20, RZ ;  /* 0x000000140f0e7210 */ /* 0x040fe20007f1e0ff */
[----:B------:R-:W5:Y:S04]  /*05d0*/  LDG.E.U8 R24, desc[UR20][R8.64] ;  /* 0x0000001408187981 */ /* 0x000f68000c1e1100 */
[----:B------:R0:W5:Y:S01]  /*05e0*/  LDG.E.U8 R26, desc[UR20][R10.64] ;  /* 0x000000140a1a7981 */ /* 0x000162000c1e1100 */
[----:B----4-:R-:W-:Y:S01]  /*05f0*/  IMAD R5, R38, 0x2, R15 ;  /* 0x0000000226057824 */ /* 0x010fe200078e020f */
[----:B------:R-:W-:-:S02]  /*0600*/  LEA.HI.X.SX32 R15, R15, R42, 0x1, P0 ;  /* 0x0000002a0f0f7211 */ /* 0x000fc400000f0eff */
[----:B------:R4:W5:Y:S01]  /*0610*/  LDG.E.U8 R28, desc[UR20][R12.64] ;  /* 0x000000140c1c7981 */ /* 0x000962000c1e1100 */
[C---:B------:R-:W-:Y:S01]  /*0620*/  IMAD R16, R38.reuse, 0x2, R5 ;  /* 0x0000000226107824 */ /* 0x040fe200078e0205 */
[C---:B------:R-:W-:Y:S02]  /*0630*/  IADD3 R4, P0, PT, R5.reuse, R20, RZ ;  /* 0x0000001405047210 */ /* 0x040fe40007f1e0ff */
[----:B------:R1:W5:Y:S01]  /*0640*/  LDG.E.U8 R19, desc[UR20][R6.64] ;  /* 0x0000001406137981 */ /* 0x000362000c1e1100 */
[C---:B------:R-:W-:Y:S01]  /*0650*/  IMAD R17, R38.reuse, 0x2, R16 ;  /* 0x0000000226117824 */ /* 0x040fe200078e0210 */
[----:B------:R-:W-:Y:S02]  /*0660*/  LEA.HI.X.SX32 R5, R5, R42, 0x1, P0 ;  /* 0x0000002a05057211 */ /* 0x000fe400000f0eff */
[----:B------:R1:W5:Y:S01]  /*0670*/  LDG.E.U8 R21, desc[UR20][R14.64] ;  /* 0x000000140e157981 */ /* 0x000362000c1e1100 */
[----:B0-----:R-:W-:Y:S01]  /*0680*/  IMAD R11, R38, 0x2, R17 ;  /* 0x00000002260b7824 */ /* 0x001fe200078e0211 */
[----:B------:R-:W-:-:S02]  /*0690*/  IADD3 R8, P0, PT, R17, R20, RZ ;  /* 0x0000001411087210 */ /* 0x000fc40007f1e0ff */
[----:B------:R0:W5:Y:S01]  /*06a0*/  LDG.E.U8 R30, desc[UR20][R4.64] ;  /* 0x00000014041e7981 */ /* 0x000162000c1e1100 */
[----:B----4-:R-:W-:Y:S01]  /*06b0*/  IMAD R13, R38, 0x2, R11 ;  /* 0x00000002260d7824 */ /* 0x010fe200078e020b */
[----:B------:R-:W-:Y:S02]  /*06c0*/  LEA.HI.X.SX32 R9, R17, R42, 0x1, P0 ;  /* 0x0000002a11097211 */ /* 0x000fe400000f0eff */
[CC--:B------:R-:W-:Y:S02]  /*06d0*/  IADD3 R10, P0, PT, R11.reuse, R20.reuse, RZ ;  /* 0x000000140b0a7210 */ /* 0x0c0fe40007f1e0ff */
[----:B-1----:R-:W-:Y:S01]  /*06e0*/  IADD3 R6, P1, PT, R16, R20, RZ ;  /* 0x0000001410067210 */ /* 0x002fe20007f3e0ff */
[----:B------:R-:W5:Y:S01]  /*06f0*/  LDG.E.U8 R34, desc[UR20][R8.64] ;  /* 0x0000001408227981 */ /* 0x000f62000c1e1100 */
[----:B------:R-:W-:Y:S02]  /*0700*/  LEA.HI.X.SX32 R11, R11, R42, 0x1, P0 ;  /* 0x0000002a0b0b7211 */ /* 0x000fe400000f0eff */
[----:B------:R-:W-:-:S02]  /*0710*/  IADD3 R12, P0, PT, R13, R20, RZ ;  /* 0x000000140d0c7210 */ /* 0x000fc40007f1e0ff */
[-C--:B------:R-:W-:Y:S01]  /*0720*/  LEA.HI.X.SX32 R7, R16, R42.reuse, 0x1, P1 ;  /* 0x0000002a10077211 */ /* 0x080fe200008f0eff */
[C---:B------:R-:W-:Y:S01]  /*0730*/  IMAD R16, R38.reuse, 0x2, R13 ;  /* 0x0000000226107824 */ /* 0x040fe200078e020d */
[----:B------:R-:W-:Y:S01]  /*0740*/  LEA.HI.X.SX32 R13, R13, R42, 0x1, P0 ;  /* 0x0000002a0d0d7211 */ /* 0x000fe200000f0eff */
[----:B------:R-:W5:Y:S02]  /*0750*/  LDG.E.U8 R23, desc[UR20][R10.64] ;  /* 0x000000140a177981 */ /* 0x000f64000c1e1100 */
[----:B------:R-:W-:Y:S01]  /*0760*/  IMAD R17, R38, 0x2, R16 ;  /* 0x0000000226117824 */ /* 0x000fe200078e0210 */
[C---:B------:R-:W-:Y:S01]  /*0770*/  IADD3 R14, P1, PT, R16.reuse, R20, RZ ;  /* 0x00000014100e7210 */ /* 0x040fe20007f3e0ff */
[----:B------:R1:W5:Y:S03]  /*0780*/  LDG.E.U8 R36, desc[UR20][R12.64] ;  /* 0x000000140c247981 */ /* 0x000366000c1e1100 */
[----:B------:R-:W-:Y:S01]  /*0790*/  LEA.HI.X.SX32 R15, R16, R42, 0x1, P1 ;  /* 0x0000002a100f7211 */ /* 0x000fe200008f0eff */
[C---:B------:R-:W-:Y:S01]  /*07a0*/  IMAD R16, R38.reuse, 0x2, R17 ;  /* 0x0000000226107824 */ /* 0x040fe200078e0211 */
[----:B0-----:R-:W-:Y:S01]  /*07b0*/  IADD3 R4, P0, PT, R17, R20, RZ ;  /* 0x0000001411047210 */ /* 0x001fe20007f1e0ff */
[----:B------:R0:W5:Y:S01]  /*07c0*/  LDG.E.U8 R32, desc[UR20][R6.64] ;  /* 0x0000001406207981 */ /* 0x000162000c1e1100 */
[----:B-1----:R-:W-:Y:S01]  /*07d0*/  SHF.R.U32.HI R12, RZ, 0x5, R0 ;  /* 0x00000005ff0c7819 */ /* 0x002fe20000011600 */
[----:B------:R-:W-:-:S03]  /*07e0*/  IMAD R18, R38, 0x2, R16 ;  /* 0x0000000226127824 */ /* 0x000fc600078e0210 */
[----:B------:R-:W-:Y:S02]  /*07f0*/  SGXT.U32 R12, R12, 0x3 ;  /* 0x000000030c0c781a */ /* 0x000fe40000000000 */
[----:B------:R-:W-:Y:S01]  /*0800*/  LEA.HI.X.SX32 R5, R17, R42, 0x1, P0 ;  /* 0x0000002a11057211 */ /* 0x000fe200000f0eff */
[----:B------:R-:W-:Y:S01]  /*0810*/  IMAD R17, R38, 0x2, R18 ;  /* 0x0000000226117824 */ /* 0x000fe200078e0212 */
[-C--:B0-----:R-:W-:Y:S01]  /*0820*/  IADD3 R6, P0, PT, R16, R20.reuse, RZ ;  /* 0x0000001410067210 */ /* 0x081fe20007f1e0ff */
[----:B--2---:R-:W-:Y:S01]  /*0830*/  IMAD R12, R12, R151, RZ ;  /* 0x000000970c0c7224 */ /* 0x004fe200078e02ff */
[----:B------:R-:W-:Y:S01]  /*0840*/  IADD3 R8, P1, PT, R18, R20, RZ ;  /* 0x0000001412087210 */ /* 0x000fe20007f3e0ff */
[----:B------:R0:W5:Y:S01]  /*0850*/  LDG.E.U8 R38, desc[UR20][R14.64] ;  /* 0x000000140e267981 */ /* 0x000162000c1e1100 */
[----:B------:R-:W-:Y:S02]  /*0860*/  LEA.HI.X.SX32 R7, R16, R42, 0x1, P0 ;  /* 0x0000002a10077211 */ /* 0x000fe400000f0eff */
[----:B------:R-:W-:Y:S01]  /*0870*/  IADD3 R10, P0, PT, R17, R20, RZ ;  /* 0x00000014110a7210 */ /* 0x000fe20007f1e0ff */
[----:B------:R1:W5:Y:S01]  /*0880*/  LDG.E.U8 R40, desc[UR20][R4.64] ;  /* 0x0000001404287981 */ /* 0x000362000c1e1100 */
[-C--:B------:R-:W-:Y:S01]  /*0890*/  LEA.HI.X.SX32 R9, R18, R42.reuse, 0x1, P1 ;  /* 0x0000002a12097211 */ /* 0x080fe200008f0eff */
[----:B0-----:R-:W-:Y:S01]  /*08a0*/  IMAD R14, R151, 0x8, R12 ;  /* 0x00000008970e7824 */ /* 0x001fe200078e020c */
[----:B------:R-:W-:Y:S01]  /*08b0*/  LEA.HI.X.SX32 R11, R17, R42, 0x1, P0 ;  /* 0x0000002a110b7211 */ /* 0x000fe200000f0eff */
[----:B------:R-:W5:Y:S02]  /*08c0*/  LDG.E.U8 R7, desc[UR20][R6.64] ;  /* 0x0000001406077981 */ /* 0x000f64000c1e1100 */
[----:B------:R-:W-:Y:S01]  /*08d0*/  IMAD R16, R151, 0x8, R14 ;  /* 0x0000000897107824 */ /* 0x000fe200078e020e */
[----:B-1----:R-:W-:Y:S01]  /*08e0*/  LOP3.LUT R4, R0, 0x1f, RZ, 0xc0, !PT ;  /* 0x0000001f00047812 */ /* 0x002fe200078ec0ff */
[----:B------:R0:W5:Y:S01]  /*08f0*/  LDG.E.U8 R42, desc[UR20][R8.64] ;  /* 0x00000014082a7981 */ /* 0x000162000c1e1100 */
[----:B------:R-:W-:-:S03]  /*0900*/  IMAD R5, R150, UR9, RZ ;  /* 0x0000000996057c24 */ /* 0x000fc6000f8e02ff */
[----:B------:R1:W5:Y:S01]  /*0910*/  LDG.E.U8 R44, desc[UR20][R10.64] ;  /* 0x000000140a2c7981 */ /* 0x000362000c1e1100 */
[C---:B0-----:R-:W-:Y:S01]  /*0920*/  IMAD R8, R151.reuse, 0x8, R16 ;  /* 0x0000000897087824 */ /* 0x041fe200078e0210 */
[----:B------:R-:W-:Y:S01]  /*0930*/  SHF.R.S32.HI R9, RZ, 0x7, R0 ;  /* 0x00000007ff097819 */ /* 0x000fe20000011400 */
[----:B---3--:R-:W-:Y:S02]  /*0940*/  IMAD R6, R4, UR4, RZ ;  /* 0x0000000404067c24 */ /* 0x008fe4000f8e02ff */
[----:B-1----:R-:W-:Y:S01]  /*0950*/  IMAD R10, R151, 0x8, R8 ;  /* 0x00000008970a7824 */ /* 0x002fe200078e0208 */
[----:B------:R-:W-:-:S03]  /*0960*/  SGXT R4, R9, 0x1 ;  /* 0x000000010904781a */ /* 0x000fc60000000200 */
[C---:B------:R-:W-:Y:S01]  /*0970*/  IMAD R18, R151.reuse, 0x8, R10 ;  /* 0x0000000897127824 */ /* 0x040fe200078e020a */
[--C-:B------:R-:W-:Y:S02]  /*0980*/  IADD3 R101, P0, P1, R6, R46, R5.reuse ;  /* 0x0000002e06657210 */ /* 0x100fe4000791e005 */
[----:B------:R-:W-:Y:S02]  /*0990*/  SHF.R.S32.HI R9, RZ, 0x1f, R6 ;  /* 0x0000001fff097819 */ /* 0x000fe40000011406 */
[----:B------:R-:W-:Y:S02]  /*09a0*/  SHF.R.S32.HI R6, RZ, 0x1f, R5 ;  /* 0x0000001fff067819 */ /* 0x000fe40000011405 */
[----:B------:R-:W-:Y:S01]  /*09b0*/  LOP3.LUT R107, R4, 0x90, RZ, 0xc0, !PT ;  /* 0x00000090046b7812 */ /* 0x000fe200078ec0ff */
[----:B------:R-:W-:Y:S01]  /*09c0*/  IMAD R4, R151, 0x8, R18 ;  /* 0x0000000897047824 */ /* 0x000fe200078e0212 */
[----:B------:R-:W-:-:S03]  /*09d0*/  IADD3.X R9, PT, PT, R9, R47, R6, P0, P1 ;  /* 0x0000002f09097210 */ /* 0x000fc600007e2406 */
[----:B------:R-:W-:Y:S01]  /*09e0*/  IMAD R6, R151, 0x8, R4 ;  /* 0x0000000897067824 */ /* 0x000fe200078e0204 */
[----:B------:R-:W-:-:S03]  /*09f0*/  IADD3 R70, P0, PT, R12, R101, RZ ;  /* 0x000000650c467210 */ /* 0x000fc60007f1e0ff */
[C---:B------:R-:W-:Y:S01]  /*0a00*/  IMAD R20, R151.reuse, 0x8, R6 ;  /* 0x0000000897147824 */ /* 0x040fe200078e0206 */
[----:B------:R-:W-:Y:S02]  /*0a10*/  IADD3 R72, P1, PT, R14, R101, RZ ;  /* 0x000000650e487210 */ /* 0x000fe40007f3e0ff */
[-C--:B------:R-:W-:Y:S01]  /*0a20*/  LEA.HI.X.SX32 R71, R12, R9.reuse, 0x1, P0 ;  /* 0x000000090c477211 */ /* 0x080fe200000f0eff */
[C---:B------:R-:W-:Y:S01]  /*0a30*/  IMAD R12, R151.reuse, 0x8, R20 ;  /* 0x00000008970c7824 */ /* 0x040fe200078e0214 */
[----:B------:R-:W-:Y:S02]  /*0a40*/  LEA.HI.X.SX32 R73, R14, R9, 0x1, P1 ;  /* 0x000000090e497211 */ /* 0x000fe400008f0eff */
[-C--:B------:R-:W-:Y:S01]  /*0a50*/  IADD3 R76, P0, PT, R8, R101.reuse, RZ ;  /* 0x00000065084c7210 */ /* 0x080fe20007f1e0ff */
[C---:B------:R-:W-:Y:S01]  /*0a60*/  IMAD R14, R151.reuse, 0x8, R12 ;  /* 0x00000008970e7824 */ /* 0x040fe200078e020c */
[----:B------:R-:W-:Y:S02]  /*0a70*/  IADD3 R78, P1, PT, R10, R101, RZ ;  /* 0x000000650a4e7210 */ /* 0x000fe40007f3e0ff */
[----:B------:R-:W-:Y:S01]  /*0a80*/  LEA.HI.X.SX32 R77, R8, R9, 0x1, P0 ;  /* 0x00000009084d7211 */ /* 0x000fe200000f0eff */
[----:B------:R-:W-:Y:S01]  /*0a90*/  IMAD R8, R151, 0x8, R14 ;  /* 0x0000000897087824 */ /* 0x000fe200078e020e */
[----:B------:R-:W-:-:S02]  /*0aa0*/  IADD3 R74, P2, PT, R16, R101, RZ ;  /* 0x00000065104a7210 */ /* 0x000fc40007f5e0ff */
[----:B------:R-:W-:Y:S01]  /*0ab0*/  LEA.HI.X.SX32 R79, R10, R9, 0x1, P1 ;  /* 0x000000090a4f7211 */ /* 0x000fe200008f0eff */
[C---:B------:R-:W-:Y:S01]  /*0ac0*/  IMAD R10, R151.reuse, 0x8, R8 ;  /* 0x00000008970a7824 */ /* 0x040fe200078e0208 */
[----:B------:R-:W-:Y:S02]  /*0ad0*/  IADD3 R82, P0, PT, R4, R101, RZ ;  /* 0x0000006504527210 */ /* 0x000fe40007f1e0ff */
[----:B------:R-:W-:Y:S02]  /*0ae0*/  LEA.HI.X.SX32 R75, R16, R9, 0x1, P2 ;  /* 0x00000009104b7211 */ /* 0x000fe400010f0eff */
[-C--:B------:R-:W-:Y:S02]  /*0af0*/  IADD3 R80, P2, PT, R18, R101.reuse, RZ ;  /* 0x0000006512507210 */ /* 0x080fe40007f5e0ff */
[----:B------:R-:W-:Y:S02]  /*0b00*/  IADD3 R84, P1, PT, R6, R101, RZ ;  /* 0x0000006506547210 */ /* 0x000fe40007f3e0ff */
[-C--:B------:R-:W-:Y:S01]  /*0b10*/  LEA.HI.X.SX32 R83, R4, R9.reuse, 0x1, P0 ;  /* 0x0000000904537211 */ /* 0x080fe200000f0eff */
[----:B------:R-:W-:Y:S01]  /*0b20*/  IMAD R4, R151, 0x8, R10 ;  /* 0x0000000897047824 */ /* 0x000fe200078e020a */
[----:B------:R-:W-:-:S02]  /*0b30*/  LEA.HI.X.SX32 R81, R18, R9, 0x1, P2 ;  /* 0x0000000912517211 */ /* 0x000fc400010f0eff */
[----:B------:R-:W-:Y:S02]  /*0b40*/  IADD3 R86, P2, PT, R20, R101, RZ ;  /* 0x0000006514567210 */ /* 0x000fe40007f5e0ff */
[-C--:B------:R-:W-:Y:S01]  /*0b50*/  LEA.HI.X.SX32 R85, R6, R9.reuse, 0x1, P1 ;  /* 0x0000000906557211 */ /* 0x080fe200008f0eff */
[C---:B------:R-:W-:Y:S01]  /*0b60*/  IMAD R6, R151.reuse, 0x8, R4 ;  /* 0x0000000897067824 */ /* 0x040fe200078e0204 */
[----:B------:R-:W-:Y:S02]  /*0b70*/  LEA.HI.X.SX32 R87, R20, R9, 0x1, P2 ;  /* 0x0000000914577211 */ /* 0x000fe400010f0eff */
[-C--:B------:R-:W-:Y:S01]  /*0b80*/  IADD3 R88, P0, PT, R12, R101.reuse, RZ ;  /* 0x000000650c587210 */ /* 0x080fe20007f1e0ff */
[----:B------:R-:W-:Y:S01]  /*0b90*/  IMAD R5, R151, 0x8, R6 ;  /* 0x0000000897057824 */ /* 0x000fe200078e0206 */
[-C--:B------:R-:W-:Y:S02]  /*0ba0*/  IADD3 R90, P1, PT, R14, R101.reuse, RZ ;  /* 0x000000650e5a7210 */ /* 0x080fe40007f3e0ff */
[----:B------:R-:W-:-:S02]  /*0bb0*/  IADD3 R92, P2, PT, R8, R101, RZ ;  /* 0x00000065085c7210 */ /* 0x000fc40007f5e0ff */
[--C-:B------:R-:W-:Y:S02]  /*0bc0*/  SHF.R.U32.HI R11, RZ, 0x5, R0.reuse ;  /* 0x00000005ff0b7819 */ /* 0x100fe40000011600 */
[-C--:B------:R-:W-:Y:S02]  /*0bd0*/  LEA.HI.X.SX32 R89, R12, R9.reuse, 0x1, P0 ;  /* 0x000000090c597211 */ /* 0x080fe400000f0eff */
[-C--:B------:R-:W-:Y:S02]  /*0be0*/  LEA.HI.X.SX32 R91, R14, R9.reuse, 0x1, P1 ;  /* 0x000000090e5b7211 */ /* 0x080fe400008f0eff */
[----:B------:R-:W-:Y:S02]  /*0bf0*/  LEA.HI.X.SX32 R93, R8, R9, 0x1, P2 ;  /* 0x00000009085d7211 */ /* 0x000fe400010f0eff */
[----:B------:R-:W-:Y:S02]  /*0c00*/  LOP3.LUT R107, R107, 0x7f, R0, 0x78, !PT ;  /* 0x0000007f6b6b7812 */ /* 0x000fe400078e7800 */
[----:B------:R-:W-:-:S02]  /*0c10*/  IADD3 R94, P0, PT, R10, R101, RZ ;  /* 0x000000650a5e7210 */ /* 0x000fc40007f1e0ff */
[-C--:B------:R-:W-:Y:S02]  /*0c20*/  IADD3 R96, P1, PT, R4, R101.reuse, RZ ;  /* 0x0000006504607210 */ /* 0x080fe40007f3e0ff */
[-C--:B------:R-:W-:Y:S02]  /*0c30*/  IADD3 R98, P2, PT, R6, R101.reuse, RZ ;  /* 0x0000006506627210 */ /* 0x080fe40007f5e0ff */
[----:B------:R-:W-:Y:S02]  /*0c40*/  IADD3 R100, P3, PT, R5, R101, RZ ;  /* 0x0000006505647210 */ /* 0x000fe40007f7e0ff */
[----:B------:R-:W-:Y:S02]  /*0c50*/  R2UR UR16, R11 ;  /* 0x000000000b1072ca */ /* 0x000fe400000e0000 */
[----:B------:R-:W-:Y:S02]  /*0c60*/  R2UR UR8, R25 ;  /* 0x00000000190872ca */ /* 0x000fe400000e0000 */
[----:B------:R-:W-:-:S02]  /*0c70*/  LEA.HI.X.SX32 R95, R10, R9, 0x1, P0 ;  /* 0x000000090a5f7211 */ /* 0x000fc400000f0eff */
[-C--:B------:R-:W-:Y:S02]  /*0c80*/  LEA.HI.X.SX32 R97, R4, R9.reuse, 0x1, P1 ;  /* 0x0000000904617211 */ /* 0x080fe400008f0eff */
[-C--:B------:R-:W-:Y:S02]  /*0c90*/  LEA.HI.X.SX32 R99, R6, R9.reuse, 0x1, P2 ;  /* 0x0000000906637211 */ /* 0x080fe400010f0eff */
[----:B------:R-:W-:Y:S02]  /*0ca0*/  LEA.HI.X.SX32 R101, R5, R9, 0x1, P3 ;  /* 0x0000000905657211 */ /* 0x000fe400018f0eff */
[----:B------:R-:W-:Y:S01]  /*0cb0*/  LOP3.LUT R106, R107, 0x20, RZ, 0x3c, !PT ;  /* 0x000000206b6a7812 */ /* 0x000fe200078e3cff */
[----:B------:R-:W-:Y:S06]  /*0cc0*/  @P5 BRA `(.L_x_5) ;  /* 0x0000000000185947 */ /* 0x000fec0003800000 */
[----:B------:R-:W-:Y:S01]  /*0cd0*/  ELECT P0, URZ, PT ;  /* 0x0000000000ff782f */ /* 0x000fe20003800000 */
[----:B------:R-:W-:Y:S01]  /*0ce0*/  IMAD.MOV.U32 R4, RZ, RZ, 0x1 ;  /* 0x00000001ff047424 */ /* 0x000fe200078e00ff */
[----:B------:R-:W-:Y:S01]  /*0cf0*/  UMOV UR4, 0x40 ;  /* 0x0000004000047882 */ /* 0x000fe20000000000 */
[----:B------:R-:W-:Y:S01]  /*0d00*/  UVIRTCOUNT.DEALLOC.SMPOOL 0x80 ;  /* 0x000000800000784c */ /* 0x000fe20000000000 */
[----:B------:R-:W-:-:S09]  /*0d10*/  ULEA UR4, UR6, UR4, 0x18 ;  /* 0x0000000406047291 */ /* 0x000fd2000f8ec0ff */
[----:B------:R0:W-:Y:S03]  /*0d20*/  @P0 STS.U8 [UR4], R4 ;  /* 0x00000004ff000988 */ /* 0x0001e60008000004 */
.L_x_5:
[----:B------:R-:W-:Y:S01]  /*0d30*/  USHF.L.U32 UR4, UR16, 0x15, URZ ;  /* 0x0000001510047899 */ /* 0x000fe200080006ff */
[C---:B------:R-:W-:Y:S01]  /*0d40*/  LOP3.LUT R105, R107.reuse, 0x40, RZ, 0x3c, !PT ;  /* 0x000000406b697812 */ /* 0x040fe200078e3cff */
[----:B------:R-:W-:Y:S01]  /*0d50*/  USHF.L.U32 UR5, UR16, 0x2, URZ ;  /* 0x0000000210057899 */ /* 0x000fe200080006ff */
[----:B------:R-:W-:Y:S01]  /*0d60*/  LOP3.LUT R103, R107, 0x60, RZ, 0x3c, !PT ;  /* 0x000000606b677812 */ /* 0x000fe200078e3cff */
[----:B------:R-:W-:Y:S01]  /*0d70*/  ULOP3.LUT UR6, UR4, 0x600000, URZ, 0xc0, !UPT ;  /* 0x0060000004067892 */ /* 0x000fe2000f8ec0ff */
[----:B------:R-:W-:Y:S01]  /*0d80*/  LOP3.LUT P6, RZ, R0, 0xff, RZ, 0xc0, !PT ;  /* 0x000000ff00ff7812 */ /* 0x000fe200078cc0ff */
[----:B------:R-:W-:Y:S01]  /*0d90*/  ULOP3.LUT UR12, UR5, 0x10, URZ, 0xc0, !UPT ;  /* 0x00000010050c7892 */ /* 0x000fe2000f8ec0ff */
[----:B-----5:R1:W-:Y:S01]  /*0da0*/  STS.U8 [R107+UR10+0x4000], R22 ;  /* 0x004000166b007988 */ /* 0x0203e2000800000a */
[----:B------:R-:W-:Y:S01]  /*0db0*/  UMOV UR7, 0x1 ;  /* 0x0000000100077882 */ /* 0x000fe20000000000 */
[----:B------:R-:W-:Y:S01]  /*0dc0*/  UIADD3 UR11, UPT, UPT, UR10, 0x8000, URZ ;  /* 0x000080000a0b7890 */ /* 0x000fe2000fffe0ff */
[----:B------:R-:W-:Y:S01]  /*0dd0*/  VIADD R104, R109, 0x80 ;  /* 0x000000806d687836 */ /* 0x000fe20000000000 */
[----:B------:R-:W-:Y:S01]  /*0de0*/  UIADD3 UR28, UPT, UPT, UR12, UR6, UR8 ;  /* 0x000000060c1c7290 */ /* 0x000fe2000fffe008 */
[----:B------:R-:W-:Y:S01]  /*0df0*/  STS.U8 [R107+UR10+0x4400], R28 ;  /* 0x0044001c6b007988 */ /* 0x000fe2000800000a */
[----:B0-----:R-:W-:-:S02]  /*0e00*/  PRMT R4, RZ, 0x7610, R4 ;  /* 0x00007610ff047816 */ /* 0x001fc40000000004 */
[----:B------:R-:W-:Y:S01]  /*0e10*/  ISETP.GT.AND P0, PT, R104, RZ, PT ;  /* 0x000000ff6800720c */ /* 0x000fe20003f04270 */
[----:B------:R-:W-:Y:S01]  /*0e20*/  STS.U8 [R107+UR10+0x4800], R34 ;  /* 0x004800226b007988 */ /* 0x000fe2000800000a */
[----:B------:R-:W-:Y:S01]  /*0e30*/  PRMT R6, RZ, 0x7610, R6 ;  /* 0x00007610ff067816 */ /* 0x000fe20000000006 */
[----:B------:R-:W-:Y:S01]  /*0e40*/  VOTEU.ALL UP0, P6 ;  /* 0x0000000000ff7886 */ /* 0x000fe20003000000 */
[----:B------:R-:W-:Y:S01]  /*0e50*/  VOTEU.ALL UP1, P6 ;  /* 0x0000000000ff7886 */ /* 0x000fe20003020000 */
[----:B------:R-:W-:Y:S03]  /*0e60*/  STS.U8 [R107+UR10+0x4c00], R40 ;  /* 0x004c00286b007988 */ /* 0x000fe6000800000a */
[----:B------:R-:W-:-:S04]  /*0e70*/  @!UP0 UIADD3 UR4, UPT, UPT, -UR7, 0x100000, URZ ;  /* 0x0010000007048890 */ /* 0x000fc8000fffe1ff */
[----:B------:R-:W-:Y:S02]  /*0e80*/  @!UP0 USHF.L.U32 UR5, UR4, 0xb, URZ ;  /* 0x0000000b04058899 */ /* 0x000fe400080006ff */
[----:B------:R-:W-:Y:S01]  /*0e90*/  @!UP0 USHF.L.U32 UR4, UR4, 0x1, URZ ;  /* 0x0000000104048899 */ /* 0x000fe200080006ff */
[----:B------:R-:W-:Y:S04]  /*0ea0*/  STS.U8 [R106+UR10+0x4100], R19 ;  /* 0x004100136a007988 */ /* 0x000fe8000800000a */
[----:B------:R-:W-:Y:S04]  /*0eb0*/  STS.U8 [R106+UR10+0x4500], R21 ;  /* 0x004500156a007988 */ /* 0x000fe8000800000a */
[----:B------:R-:W-:Y:S04]  /*0ec0*/  STS.U8 [R106+UR10+0x4900], R23 ;  /* 0x004900176a007988 */ /* 0x000fe8000800000a */
[----:B------:R-:W-:Y:S04]  /*0ed0*/  STS.U8 [R106+UR10+0x4d00], R7 ;  /* 0x004d00076a007988 */ /* 0x000fe8000800000a */
[----:B------:R0:W-:Y:S04]  /*0ee0*/  STS.U8 [R105+UR10+0x4200], R24 ;  /* 0x0042001869007988 */ /* 0x0001e8000800000a */
[----:B------:R-:W-:Y:S04]  /*0ef0*/  STS.U8 [R105+UR10+0x4600], R30 ;  /* 0x0046001e69007988 */ /* 0x000fe8000800000a */
[----:B------:R-:W-:Y:S04]  /*0f00*/  STS.U8 [R105+UR10+0x4a00], R36 ;  /* 0x004a002469007988 */ /* 0x000fe8000800000a */
[----:B------:R-:W-:Y:S04]  /*0f10*/  STS.U8 [R105+UR10+0x4e00], R42 ;  /* 0x004e002a69007988 */ /* 0x000fe8000800000a */
[----:B------:R2:W-:Y:S04]  /*0f20*/  STS.U8 [R103+UR10+0x4300], R26 ;  /* 0x0043001a67007988 */ /* 0x0005e8000800000a */
[----:B------:R3:W-:Y:S04]  /*0f30*/  STS.U8 [R103+UR10+0x4700], R32 ;  /* 0x0047002067007988 */ /* 0x0007e8000800000a */
[----:B------:R4:W-:Y:S04]  /*0f40*/  STS.U8 [R103+UR10+0x4b00], R38 ;  /* 0x004b002667007988 */ /* 0x0009e8000800000a */
[----:B------:R4:W-:Y:S01]  /*0f50*/  STS.U8 [R103+UR10+0x4f00], R44 ;  /* 0x004f002c67007988 */ /* 0x0009e2000800000a */
[----:B------:R-:W-:Y:S01]  /*0f60*/  STTM.x16 tmem[UR28], RZ ;  /* 0x000000ff000079ed */ /* 0x000fe2000824001c */
[----:B------:R-:W0:Y:S02]  /*0f70*/  FENCE.VIEW.ASYNC.T ;  /* 0x00000000000073c6 */ /* 0x000e240000000200 */
[----:B0-----:R-:W-:Y:S01]  /*0f80*/  BAR.SYNC.DEFER_BLOCKING 0x0 ;  /* 0x0000000000007b1d */ /* 0x001fe20000010000 */
[----:B------:R-:W-:-:S02]  /*0f90*/  PRMT R8, RZ, 0x7610, R8 ;  /* 0x00007610ff087816 */ /* 0x000fc40000000008 */
[----:B------:R-:W-:Y:S02]  /*0fa0*/  PRMT R10, RZ, 0x7610, R10 ;  /* 0x00007610ff0a7816 */ /* 0x000fe4000000000a */
[----:B------:R-:W-:Y:S01]  /*0fb0*/  PRMT R12, RZ, 0x7610, R12 ;  /* 0x00007610ff0c7816 */ /* 0x000fe2000000000c */
[----:B------:R-:W0:Y:S02]  /*0fc0*/  FENCE.VIEW.ASYNC.S ;  /* 0x00000000000073c6 */ /* 0x000e240000000000 */
[----:B0-----:R0:W0:Y:S02]  /*0fd0*/  @!UP1 SYNCS.EXCH.64 URZ, [UR11], UR4 ;  /* 0x000000040bff95b2 */ /* 0x0010240008000100 */
[----:B0-----:R-:W-:Y:S01]  /*0fe0*/  BAR.SYNC.DEFER_BLOCKING 0x0 ;  /* 0x0000000000007b1d */ /* 0x001fe20000010000 */
[----:B------:R-:W-:Y:S02]  /*0ff0*/  PRMT R14, RZ, 0x7610, R14 ;  /* 0x00007610ff0e7816 */ /* 0x000fe4000000000e */
[----:B------:R-:W-:-:S02]  /*1000*/  PRMT R16, RZ, 0x7610, R16 ;  /* 0x00007610ff107816 */ /* 0x000fc40000000010 */
[----:B------:R-:W-:Y:S02]  /*1010*/  PRMT R18, RZ, 0x7610, R18 ;  /* 0x00007610ff127816 */ /* 0x000fe40000000012 */
[----:B------:R-:W-:Y:S02]  /*1020*/  PRMT R20, RZ, 0x7610, R20 ;  /* 0x00007610ff147816 */ /* 0x000fe40000000014 */
[----:B-1----:R-:W-:Y:S02]  /*1030*/  PRMT R22, RZ, 0x7610, R22 ;  /* 0x00007610ff167816 */ /* 0x002fe40000000016 */
[----:B------:R-:W-:Y:S02]  /*1040*/  PRMT R24, RZ, 0x7610, R24 ;  /* 0x00007610ff187816 */ /* 0x000fe40000000018 */
[----:B--2---:R-:W-:Y:S02]  /*1050*/  PRMT R26, RZ, 0x7610, R26 ;  /* 0x00007610ff1a7816 */ /* 0x004fe4000000001a */
[----:B------:R-:W-:-:S02]  /*1060*/  PRMT R28, RZ, 0x7610, R28 ;  /* 0x00007610ff1c7816 */ /* 0x000fc4000000001c */
[----:B------:R-:W-:Y:S02]  /*1070*/  PRMT R30, RZ, 0x7610, R30 ;  /* 0x00007610ff1e7816 */ /* 0x000fe4000000001e */
[----:B---3--:R-:W-:Y:S02]  /*1080*/  PRMT R32, RZ, 0x7610, R32 ;  /* 0x00007610ff207816 */ /* 0x008fe40000000020 */
[----:B------:R-:W-:Y:S01]  /*1090*/  PRMT R34, RZ, 0x7610, R34 ;  /* 0x00007610ff227816 */ /* 0x000fe20000000022 */
[----:B------:R-:W2:Y:S04]  /*10a0*/  @P0 LDG.E.U8 R4, desc[UR20][R70.64] ;  /* 0x0000001446040981 */ /* 0x000ea8000c1e1100 */
[----:B------:R-:W3:Y:S04]  /*10b0*/  @P0 LDG.E.U8 R6, desc[UR20][R72.64] ;  /* 0x0000001448060981 */ /* 0x000ee8000c1e1100 */
[----:B------:R-:W4:Y:S04]  /*10c0*/  @P0 LDG.E.U8 R8, desc[UR20][R74.64] ;  /* 0x000000144a080981 */ /* 0x000f28000c1e1100 */
        /* <DEDUP_REMOVED lines=12> */
[----:B------:R-:W4:Y:S01]  /*1190*/  @P0 LDG.E.U8 R34, desc[UR20][R100.64] ;  /* 0x0000001464220981 */ /* 0x000f22000c1e1100 */
[----:B------:R-:W-:-:S04]  /*11a0*/  @!UP0 UIADD3 UR4, UPT, UPT, -UR7, 0x100000, URZ ;  /* 0x0010000007048890 */ /* 0x000fc8000fffe1ff */
[----:B------:R-:W-:Y:S02]  /*11b0*/  @!UP0 USHF.L.U32 UR5, UR4, 0xb, URZ ;  /* 0x0000000b04058899 */ /* 0x000fe400080006ff */
[----:B------:R-:W-:Y:S01]  /*11c0*/  @!UP0 USHF.L.U32 UR4, UR4, 0x1, URZ ;  /* 0x0000000104048899 */ /* 0x000fe200080006ff */
[----:B------:R-:W-:Y:S01]  /*11d0*/  VOTEU.ALL UP1, P6 ;  /* 0x0000000000ff7886 */ /* 0x000fe20003020000 */
[----:B------:R-:W-:Y:S01]  /*11e0*/  ISETP.EQ.U32.AND P1, PT, RZ, UR16, P0 ;  /* 0x00000010ff007c0c */ /* 0x000fe20008722070 */
[----:B------:R-:W-:Y:S02]  /*11f0*/  UIADD3 UR29, UPT, UPT, UR8, 0x20, URZ ;  /* 0x00000020081d7890 */ /* 0x000fe4000fffe0ff */
[----:B------:R-:W-:Y:S02]  /*1200*/  UIADD3 UR13, UPT, UPT, UR10, 0x6000, URZ ;  /* 0x000060000a0d7890 */ /* 0x000fe4000fffe0ff */
[----:B------:R-:W-:-:S04]  /*1210*/  UIADD3 UR6, UPT, UPT, UR6, UR29, URZ ;  /* 0x0000001d06067290 */ /* 0x000fc8000fffe0ff */
[----:B------:R-:W-:Y:S01]  /*1220*/  ULEA UR12, UR12, UR6, 0x10 ;  /* 0x000000060c0c7291 */ /* 0x000fe2000f8e80ff */
[----:B------:R0:W1:Y:S01]  /*1230*/  @!UP1 SYNCS.EXCH.64 URZ, [UR10+0x8008], UR4 ;  /* 0x008008040aff95b2 */ /* 0x0000620008000100 */
[----:B------:R-:W-:Y:S01]  /*1240*/  VOTEU.ALL UP1, P6 ;  /* 0x0000000000ff7886 */ /* 0x000fe20003020000 */
[----:B0-----:R-:W-:-:S04]  /*1250*/  @!UP0 UIADD3 UR4, UPT, UPT, -UR7, 0x100000, URZ ;  /* 0x0010000007048890 */ /* 0x001fc8000fffe1ff */
[----:B------:R-:W-:Y:S02]  /*1260*/  @!UP0 USHF.L.U32 UR5, UR4, 0xb, URZ ;  /* 0x0000000b04058899 */ /* 0x000fe400080006ff */
[----:B------:R-:W-:Y:S01]  /*1270*/  @!UP0 USHF.L.U32 UR4, UR4, 0x1, URZ ;  /* 0x0000000104048899 */ /* 0x000fe200080006ff */
[----:B--2---:R0:W-:Y:S04]  /*1280*/  STS.U8 [R107+UR10+0x5000], R4 ;  /* 0x005000046b007988 */ /* 0x0041e8000800000a */
[----:B---3--:R0:W-:Y:S04]  /*1290*/  STS.U8 [R107+UR10+0x5100], R6 ;  /* 0x005100066b007988 */ /* 0x0081e8000800000a */
[----:B----4-:R0:W-:Y:S04]  /*12a0*/  STS.U8 [R107+UR10+0x5200], R8 ;  /* 0x005200086b007988 */ /* 0x0101e8000800000a */
[----:B------:R0:W-:Y:S04]  /*12b0*/  STS.U8 [R107+UR10+0x5300], R10 ;  /* 0x0053000a6b007988 */ /* 0x0001e8000800000a */
        /* <DEDUP_REMOVED lines=11> */
[----:B------:R0:W-:Y:S01]  /*1370*/  STS.U8 [R107+UR10+0x5f00], R34 ;  /* 0x005f00226b007988 */ /* 0x0001e2000800000a */
[----:B-1----:R1:W-:Y:S06]  /*1380*/  MEMBAR.ALL.CTA ;  /* 0x0000000000007992 */ /* 0x0023ec0000008000 */
[----:B-1----:R-:W-:Y:S04]  /*1390*/  FENCE.VIEW.ASYNC.S ;  /* 0x00000000000073c6 */ /* 0x002fe80000000000 */
[----:B------:R-:W1:Y:S02]  /*13a0*/  FENCE.VIEW.ASYNC.S ;  /* 0x00000000000073c6 */ /* 0x000e640000000000 */
[----:B-1----:R0:W1:Y:S02]  /*13b0*/  @!UP1 SYNCS.EXCH.64 URZ, [UR10+0x6000], UR4 ;  /* 0x006000040aff95b2 */ /* 0x0020640008000100 */
[----:B-1----:R-:W-:Y:S06]  /*13c0*/  BAR.SYNC.DEFER_BLOCKING 0x0 ;  /* 0x0000000000007b1d */ /* 0x002fec0000010000 */
[----:B0-----:R-:W-:Y:S05]  /*13d0*/  @!P1 BRA `(.L_x_6) ;  /* 0x0000000000409947 */ /* 0x001fea0003800000 */
[----:B------:R-:W-:Y:S02]  /*13e0*/  UIADD3 UR4, UPT, UPT, UR10, 0x4000, URZ ;  /* 0x000040000a047890 */ /* 0x000fe4000fffe0ff */
[----:B------:R-:W-:Y:S02]  /*13f0*/  UIADD3 UR5, UPT, UPT, UR10, 0x5000, URZ ;  /* 0x000050000a057890 */ /* 0x000fe4000fffe0ff */
[----:B------:R-:W-:Y:S02]  /*1400*/  USHF.R.U32.HI UR4, URZ, 0x4, UR4 ;  /* 0x00000004ff047899 */ /* 0x000fe40008011604 */
[----:B------:R-:W-:Y:S02]  /*1410*/  USHF.R.U32.HI UR5, URZ, 0x4, UR5 ;  /* 0x00000004ff057899 */ /* 0x000fe40008011605 */
[----:B------:R-:W-:Y:S02]  /*1420*/  USGXT.U32 UR6, UR4, 0xe ;  /* 0x0000000e0406789a */ /* 0x000fe40008000000 */
[----:B------:R-:W-:Y:S01]  /*1430*/  USGXT.U32 UR14, UR5, 0xe ;  /* 0x0000000e050e789a */ /* 0x000fe20008000000 */
[----:B------:R-:W-:-:S02]  /*1440*/  UMOV UR4, UR13 ;  /* 0x0000000d00047c82 */ /* 0x000fc40008000000 */
[----:B------:R-:W-:Y:S01]  /*1450*/  UMOV UR5, URZ ;  /* 0x000000ff00057c82 */ /* 0x000fe20008000000 */
[----:B------:R-:W-:Y:S01]  /*1460*/  UMOV UR18, 0x0 ;  /* 0x0000000000127882 */ /* 0x000fe20000000000 */
[----:B------:R-:W-:Y:S01]  /*1470*/  UMOV UR19, 0x8208010 ;  /* 0x0820801000137882 */ /* 0x000fe20000000000 */
[----:B------:R-:W-:Y:S01]  /*1480*/  UMOV UR7, 0x40004040 ;  /* 0x4000404000077882 */ /* 0x000fe20000000000 */
[----:B------:R-:W-:Y:S01]  /*1490*/  UMOV UR15, 0xc0004010 ;  /* 0xc0004010000f7882 */ /* 0x000fe20000000000 */
[----:B------:R-:W-:Y:S01]  /*14a0*/  UMOV UR4, UR4 ;  /* 0x0000000400047c82 */ /* 0x000fe20008000000 */
[----:B------:R0:W-:Y:S01]  /*14b0*/  UTCQMMA gdesc[UR6], gdesc[UR14], tmem[UR29], tmem[UR18], idesc[UR19], !UPT ;  /* 0x00ff120e060075ea */ /* 0x0001e2000f80031d */
[----:B------:R0:W-:Y:S01]  /*14c0*/  UTCBAR [UR4], URZ ;  /* 0x000000ff040073e9 */ /* 0x0001e200080000ff */
[----:B------:R-:W-:Y:S02]  /*14d0*/  NOP ;  /* 0x0000000000007918 */ /* 0x000fe40000000000 */
.L_x_6:
[----:B------:R-:W-:Y:S05]  /*14e0*/  @!P0 BRA `(.L_x_7) ;  /* 0x0000000000088947 */ /* 0x000fea0003800000 */
[----:B------:R-:W1:Y:S02]  /*14f0*/  SYNCS.PHASECHK.TRANS64.TRYWAIT P2, [UR10+0x6000], RZ ;  /* 0x006000ffff0075a7 */ /* 0x000e64000804110a */
[----:B-1----:R-:W-:Y:S05]  /*1500*/  @!P2 BRA `(.L_x_8) ;  /* 0x0000008000d0a947 */ /* 0x002fea0003800000 */
.L_x_7:
[----:B------:R-:W-:Y:S01]  /*1510*/  BAR.SYNC.DEFER_BLOCKING 0x0 ;  /* 0x0000000000007b1d */ /* 0x000fe20000010000 */
[C---:B------:R-:W-:Y:S01]  /*1520*/  LOP3.LUT R148, R0.reuse, 0x6f, RZ, 0xc0, !PT ;  /* 0x0000006f00947812 */ /* 0x040fe200078ec0ff */
[C---:B------:R-:W-:Y:S01]  /*1530*/  IMAD.SHL.U32 R68, R0.reuse, 0x4, RZ ;  /* 0x0000000400447824 */ /* 0x040fe200078e00ff */
[----:B------:R-:W-:Y:S02]  /*1540*/  LOP3.LUT R69, R0, 0x80, RZ, 0xc0, !PT ;  /* 0x0000008000457812 */ /* 0x000fe400078ec0ff */
[----:B------:R-:W-:Y:S01]  /*1550*/  PRMT R146, RZ, 0x7610, R146 ;  /* 0x00007610ff927816 */ /* 0x000fe20000000092 */
[----:B0-----:R-:W0:Y:S01]  /*1560*/  LDCU UR4, c[0x0][0x3a8] ;  /* 0x00007500ff0477ac */ /* 0x001e220008000800 */
[----:B------:R-:W-:Y:S01]  /*1570*/  LEA.HI R108, R69, R148, RZ, 0x1d ;  /* 0x00000094456c7211 */ /* 0x000fe200078fe8ff */
[----:B------:R-:W-:Y:S01]  /*1580*/  LDTM.16dp32bit_t0_t15.x64 R4, tmem[UR12] ;  /* 0x0000000c000479ee */ /* 0x000fe20008b00000 */
[----:B------:R-:W0:Y:S01]  /*1590*/  LDTM.16dp32bit_t16_t31.x64 R4, tmem[UR12+0x40] ;  /* 0x0000400c000479ee */ /* 0x000e220008b20000 */
[----:B------:R-:W-:Y:S01]  /*15a0*/  LOP3.LUT R102, R68, 0x40, RZ, 0xc0, !PT ;  /* 0x0000004044667812 */ /* 0x000fe200078ec0ff */
[----:B------:R-:W1:Y:S01]  /*15b0*/  LDCU.64 UR22, c[0x0][0x3d0] ;  /* 0x00007a00ff1677ac */ /* 0x000e620008000a00 */
[----:B------:R-:W2:Y:S01]  /*15c0*/  LDC R142, c[0x0][0x3d8] ;  /* 0x0000f600ff8e7b82 */ /* 0x000ea20000000800 */
[----:B------:R-:W-:Y:S01]  /*15d0*/  IMAD.IADD R69, R109, 0x1, R108 ;  /* 0x000000016d457824 */ /* 0x000fe200078e026c */
[----:B------:R-:W-:-:S02]  /*15e0*/  LOP3.LUT R108, R102, 0x2, RZ, 0xfc, !PT ;  /* 0x00000002666c7812 */ /* 0x000fc400078efcff */
[C---:B------:R-:W-:Y:S02]  /*15f0*/  LOP3.LUT R110, R102.reuse, 0x3, RZ, 0xfc, !PT ;  /* 0x00000003666e7812 */ /* 0x040fe400078efcff */
[C---:B------:R-:W-:Y:S02]  /*1600*/  ISETP.GE.AND P4, PT, R69.reuse, R108, PT ;  /* 0x0000006c4500720c */ /* 0x040fe40003f86270 */
[C---:B------:R-:W-:Y:S02]  /*1610*/  LOP3.LUT R112, R102.reuse, 0x4, RZ, 0xfc, !PT ;  /* 0x0000000466707812 */ /* 0x040fe400078efcff */
[C---:B------:R-:W-:Y:S02]  /*1620*/  ISETP.GE.AND P3, PT, R69.reuse, R110, PT ;  /* 0x0000006e4500720c */ /* 0x040fe40003f66270 */
[----:B------:R-:W-:Y:S01]  /*1630*/  ISETP.GE.AND P2, PT, R69, R112, PT ;  /* 0x000000704500720c */ /* 0x000fe20003f46270 */
[----:B------:R-:W3:Y:S01]  /*1640*/  @!P6 SYNCS.CCTL.IV [UR10+0x6000] ;  /* 0x00600000ff00e9b1 */ /* 0x000ee2000800000a */
[----:B------:R-:W-:Y:S01]  /*1650*/  LOP3.LUT R108, R102, 0x6, RZ, 0xfc, !PT ;  /* 0x00000006666c7812 */ /* 0x000fe200078efcff */
[----:B------:R-:W-:Y:S01]  /*1660*/  NOP ;  /* 0x0000000000007918 */ /* 0x000fe20000000000 */
[----:B0-----:R-:W-:Y:S01]  /*1670*/  FMUL R115, R6, UR4 ;  /* 0x0000000406737c20 */ /* 0x001fe20008400000 */
[----:B------:R-:W-:Y:S01]  /*1680*/  LOP3.LUT R6, R102, 0x5, RZ, 0xfc, !PT ;  /* 0x0000000566067812 */ /* 0x000fe200078efcff */
[----:B------:R-:W-:Y:S01]  /*1690*/  FMUL R7, R7, UR4 ;  /* 0x0000000407077c20 */ /* 0x000fe20008400000 */
[----:B------:R-:W-:Y:S01]  /*16a0*/  FMUL R114, R8, UR4 ;  /* 0x0000000408727c20 */ /* 0x000fe20008400000 */
[----:B------:R-:W-:Y:S01]  /*16b0*/  FMUL R9, R9, UR4 ;  /* 0x0000000409097c20 */ /* 0x000fe20008400000 */
[----:B------:R-:W-:Y:S01]  /*16c0*/  FSEL R115, R115, -INF , P4 ;  /* 0xff80000073737808 */ /* 0x000fe20002000000 */
[----:B------:R-:W-:Y:S01]  /*16d0*/  FMUL R10, R10, UR4 ;  /* 0x000000040a0a7c20 */ /* 0x000fe20008400000 */
[----:B------:R-:W-:Y:S01]  /*16e0*/  ISETP.GE.AND P4, PT, R69, R6, PT ;  /* 0x000000064500720c */ /* 0x000fe20003f86270 */
[----:B------:R-:W-:Y:S01]  /*16f0*/  FMUL R11, R11, UR4 ;  /* 0x000000040b0b7c20 */ /* 0x000fe20008400000 */
[----:B------:R-:W-:Y:S01]  /*1700*/  LOP3.LUT R6, R102, 0x7, RZ, 0xfc, !PT ;  /* 0x0000000766067812 */ /* 0x000fe200078efcff */
[----:B------:R-:W-:Y:S01]  /*1710*/  FMUL R12, R12, UR4 ;  /* 0x000000040c0c7c20 */ /* 0x000fe20008400000 */
[----:B------:R-:W-:Y:S01]  /*1720*/  LOP3.LUT R8, R102, 0x8, RZ, 0xfc, !PT ;  /* 0x0000000866087812 */ /* 0x000fe200078efcff */
[----:B------:R-:W-:Y:S01]  /*1730*/  FMUL R13, R13, UR4 ;  /* 0x000000040d0d7c20 */ /* 0x000fe20008400000 */
[----:B------:R-:W-:Y:S01]  /*1740*/  FSEL R119, R7, -INF , P3 ;  /* 0xff80000007777808 */ /* 0x000fe20001800000 */
[----:B------:R-:W-:Y:S01]  /*1750*/  FMUL R14, R14, UR4 ;  /* 0x000000040e0e7c20 */ /* 0x000fe20008400000 */
[----:B------:R-:W-:Y:S01]  /*1760*/  FSEL R114, R114, -INF , P2 ;  /* 0xff80000072727808 */ /* 0x000fe20001000000 */
[----:B------:R-:W-:Y:S01]  /*1770*/  FMUL R15, R15, UR4 ;  /* 0x000000040f0f7c20 */ /* 0x000fe20008400000 */
[----:B------:R-:W-:Y:S01]  /*1780*/  FSEL R121, R9, -INF , P4 ;  /* 0xff80000009797808 */ /* 0x000fe20002000000 */
[----:B------:R-:W-:Y:S01]  /*1790*/  FMUL R16, R16, UR4 ;  /* 0x0000000410107c20 */ /* 0x000fe20008400000 */
[----:B------:R-:W-:Y:S01]  /*17a0*/  ISETP.GE.AND P3, PT, R69, R108, PT ;  /* 0x0000006c4500720c */ /* 0x000fe20003f66270 */
[----:B------:R-:W-:Y:S01]  /*17b0*/  FMUL R17, R17, UR4 ;  /* 0x0000000411117c20 */ /* 0x000fe20008400000 */
[C---:B------:R-:W-:Y:S01]  /*17c0*/  ISETP.GE.AND P2, PT, R69.reuse, R6, PT ;  /* 0x000000064500720c */ /* 0x040fe20003f46270 */
        /* <DEDUP_REMOVED lines=11> */
[----:B------:R-:W-:Y:S01]  /*1880*/  ISETP.GE.AND P3, PT, R69, R6, PT ;  /* 0x000000064500720c */ /* 0x000fe20003f66270 */
[----:B------:R-:W-:Y:S01]  /*1890*/  FMUL R31, R31, UR4 ;  /* 0x000000041f1f7c20 */ /* 0x000fe20008400000 */
[----:B------:R-:W-:Y:S01]  /*18a0*/  ISETP.GE.AND P2, PT, R69, R8, PT ;  /* 0x000000084500720c */ /* 0x000fe20003f46270 */
[----:B------:R-:W-:Y:S01]  /*18b0*/  FMUL R7, R32, UR4 ;  /* 0x0000000420077c20 */ /* 0x000fe20008400000 */
[C---:B------:R-:W-:Y:S01]  /*18c0*/  LOP3.LUT R6, R102.reuse, 0xb, RZ, 0xfc, !PT ;  /* 0x0000000b66067812 */ /* 0x040fe200078efcff */
[----:B------:R-:W-:Y:S01]  /*18d0*/  FMUL R11, R33, UR4 ;  /* 0x00000004210b7c20 */ /* 0x000fe20008400000 */
[----:B------:R-:W-:Y:S01]  /*18e0*/  LOP3.LUT R8, R102, 0xc, RZ, 0xfc, !PT ;  /* 0x0000000c66087812 */ /* 0x000fe200078efcff */
[----:B------:R-:W-:Y:S01]  /*18f0*/  FMUL R43, R43, UR4 ;  /* 0x000000042b2b7c20 */ /* 0x000fe20008400000 */
[----:B------:R-:W-:Y:S01]  /*1900*/  FSEL R120, R12, -INF , P4 ;  /* 0xff8000000c787808 */ /* 0x000fe20002000000 */
[----:B------:R-:W-:Y:S01]  /*1910*/  FMUL R12, R28, UR4 ;  /* 0x000000041c0c7c20 */ /* 0x000fe20008400000 */
[----:B------:R-:W-:Y:S01]  /*1920*/  FSEL R122, R13, -INF , P3 ;  /* 0xff8000000d7a7808 */ /* 0x000fe20001800000 */
[----:B------:R-:W-:Y:S01]  /*1930*/  FMUL R13, R27, UR4 ;  /* 0x000000041b0d7c20 */ /* 0x000fe20008400000 */
[C---:B------:R-:W-:Y:S01]  /*1940*/  ISETP.GE.AND P4, PT, R69.reuse, R6, PT ;  /* 0x000000064500720c */ /* 0x040fe20003f86270 */
[----:B------:R-:W-:Y:S01]  /*1950*/  FMUL R28, R4, UR4 ;  /* 0x00000004041c7c20 */ /* 0x000fe20008400000 */
[----:B------:R-:W-:Y:S01]  /*1960*/  ISETP.GE.AND P3, PT, R69, R8, PT ;  /* 0x000000084500720c */ /* 0x000fe20003f66270 */
[----:B------:R-:W-:Y:S01]  /*1970*/  FMUL R27, R41, UR4 ;  /* 0x00000004291b7c20 */ /* 0x000fe20008400000 */
[C---:B------:R-:W-:Y:S01]  /*1980*/  LOP3.LUT R6, R102.reuse, 0xd, RZ, 0xfc, !PT ;  /* 0x0000000d66067812 */ /* 0x040fe200078efcff */
[----:B------:R-:W-:Y:S01]  /*1990*/  FMUL R33, R49, UR4 ;  /* 0x0000000431217c20 */ /* 0x000fe20008400000 */
[----:B------:R-:W-:Y:S01]  /*19a0*/  LOP3.LUT R8, R102, 0xe, RZ, 0xfc, !PT ;  /* 0x0000000e66087812 */ /* 0x000fe200078efcff */
[----:B------:R-:W-:Y:S01]  /*19b0*/  FMUL R49, R63, UR4 ;  /* 0x000000043f317c20 */ /* 0x000fe20008400000 */
[----:B------:R-:W-:-:S02]  /*19c0*/  FSEL R123, R14, -INF , P2 ;  /* 0xff8000000e7b7808 */ /* 0x000fc40001000000 */
[----:B------:R-:W-:Y:S01]  /*19d0*/  FSEL R116, R15, -INF , P4 ;  /* 0xff8000000f747808 */ /* 0x000fe20002000000 */
[----:B------:R-:W-:Y:S01]  /*19e0*/  FMUL R15, R35, UR4 ;  /* 0x00000004230f7c20 */ /* 0x000fe20008400000 */
[----:B------:R-:W-:Y:S01]  /*19f0*/  ISETP.GE.AND P2, PT, R69, R6, PT ;  /* 0x000000064500720c */ /* 0x000fe20003f46270 */
[----:B------:R-:W-:Y:S01]  /*1a00*/  FMUL R35, R51, UR4 ;  /* 0x0000000433237c20 */ /* 0x000fe20008400000 */
[----:B------:R-:W-:Y:S01]  /*1a10*/  ISETP.GE.AND P4, PT, R69, R8, PT ;  /* 0x000000084500720c */ /* 0x000fe20003f86270 */
[----:B------:R-:W-:Y:S01]  /*1a20*/  FMUL R51, R66, UR4 ;  /* 0x0000000442337c20 */ /* 0x000fe20008400000 */
[C---:B------:R-:W-:Y:S02]  /*1a30*/  LOP3.LUT R6, R102.reuse, 0xf, RZ, 0xfc, !PT ;  /* 0x0000000f66067812 */ /* 0x040fe400078efcff */
[----:B------:R-:W-:Y:S02]  /*1a40*/  LOP3.LUT R8, R102, 0x10, RZ, 0xfc, !PT ;  /* 0x0000001066087812 */ /* 0x000fe400078efcff */
        /* <DEDUP_REMOVED lines=8> */
[----:B------:R-:W-:-:S02]  /*1ad0*/  LOP3.LUT R6, R102, 0x11, RZ, 0xfc, !PT ;  /* 0x0000001166067812 */ /* 0x000fc400078efcff */
[----:B------:R-:W-:Y:S02]  /*1ae0*/  LOP3.LUT R8, R102, 0x12, RZ, 0xfc, !PT ;  /* 0x0000001266087812 */ /* 0x000fe400078efcff */
[----:B------:R-:W-:Y:S01]  /*1af0*/  FSEL R113, R18, -INF , P4 ;  /* 0xff80000012717808 */ /* 0x000fe20002000000 */
[----:B------:R-:W-:Y:S01]  /*1b00*/  FMUL R18, R23, UR4 ;  /* 0x0000000417127c20 */ /* 0x000fe20008400000 */
[----:B------:R-:W-:Y:S01]  /*1b10*/  FSEL R110, R19, -INF , P3 ;  /* 0xff800000136e7808 */ /* 0x000fe20001800000 */
[----:B------:R-:W-:Y:S01]  /*1b20*/  FMUL R19, R24, UR4 ;  /* 0x0000000418137c20 */ /* 0x000fe20008400000 */
[C---:B------:R-:W-:Y:S02]  /*1b30*/  ISETP.GE.AND P4, PT, R69.reuse, R6, PT ;  /* 0x000000064500720c */ /* 0x040fe40003f86270 */
[----:B------:R-:W-:Y:S02]  /*1b40*/  ISETP.GE.AND P3, PT, R69, R8, PT ;  /* 0x000000084500720c */ /* 0x000fe40003f66270 */
[----:B------:R-:W-:-:S02]  /*1b50*/  LOP3.LUT R6, R102, 0x13, RZ, 0xfc, !PT ;  /* 0x0000001366067812 */ /* 0x000fc400078efcff */
[----:B------:R-:W-:Y:S02]  /*1b60*/  LOP3.LUT R8, R102, 0x14, RZ, 0xfc, !PT ;  /* 0x0000001466087812 */ /* 0x000fe400078efcff */
[----:B------:R-:W-:Y:S02]  /*1b70*/  FSEL R111, R20, -INF , P2 ;  /* 0xff800000146f7808 */ /* 0x000fe40001000000 */
[----:B------:R-:W-:Y:S01]  /*1b80*/  FSEL R108, R21, -INF , P4 ;  /* 0xff800000156c7808 */ /* 0x000fe20002000000 */
[----:B------:R-:W-:Y:S01]  /*1b90*/  FMUL R21, R37, UR4 ;  /* 0x0000000425157c20 */ /* 0x000fe20008400000 */
[----:B------:R-:W-:Y:S01]  /*1ba0*/  ISETP.GE.AND P2, PT, R69, R6, PT ;  /* 0x000000064500720c */ /* 0x000fe20003f46270 */
[----:B------:R-:W-:Y:S01]  /*1bb0*/  FMUL R37, R53, UR4 ;  /* 0x0000000435257c20 */ /* 0x000fe20008400000 */
[----:B------:R-:W-:Y:S01]  /*1bc0*/  ISETP.GE.AND P4, PT, R69, R8, PT ;  /* 0x000000084500720c */ /* 0x000fe20003f86270 */
[----:B------:R-:W-:Y:S01]  /*1bd0*/  FMUL R53, R67, UR4 ;  /* 0x0000000443357c20 */ /* 0x000fe20008400000 */
[C---:B------:R-:W-:Y:S01]  /*1be0*/  LOP3.LUT R6, R102.reuse, 0x15, RZ, 0xfc, !PT ;  /* 0x0000001566067812 */ /* 0x040fe200078efcff */
[----:B------:R-:W0:Y:S01]  /*1bf0*/  LDC.64 R66, c[0x0][0x390] ;  /* 0x0000e400ff427b82 */ /* 0x000e220000000a00 */
[----:B------:R-:W-:-:S02]  /*1c00*/  LOP3.LUT R8, R102, 0x16, RZ, 0xfc, !PT ;  /* 0x0000001666087812 */ /* 0x000fc400078efcff */
[----:B------:R-:W-:Y:S02]  /*1c10*/  FSEL R23, R22, -INF , P3 ;  /* 0xff80000016177808 */ /* 0x000fe40001800000 */
[----:B------:R-:W-:Y:S02]  /*1c20*/  FSEL R18, R18, -INF , P2 ;  /* 0xff80000012127808 */ /* 0x000fe40001000000 */
[C---:B------:R-:W-:Y:S02]  /*1c30*/  ISETP.GE.AND P3, PT, R69.reuse, R6, PT ;  /* 0x000000064500720c */ /* 0x040fe40003f66270 */
[----:B------:R-:W-:Y:S02]  /*1c40*/  ISETP.GE.AND P2, PT, R69, R8, PT ;  /* 0x000000084500720c */ /* 0x000fe40003f46270 */
[C---:B------:R-:W-:Y:S02]  /*1c50*/  LOP3.LUT R6, R102.reuse, 0x17, RZ, 0xfc, !PT ;  /* 0x0000001766067812 */ /* 0x040fe400078efcff */
        /* <DEDUP_REMOVED lines=10> */
[----:B------:R-:W-:Y:S01]  /*1d00*/  ISETP.GE.AND P4, PT, R69, R8, PT ;  /* 0x000000084500720c */ /* 0x000fe20003f86270 */
[----:B------:R-:W-:Y:S01]  /*1d10*/  FMUL R8, R29, UR4 ;  /* 0x000000041d087c20 */ /* 0x000fe20008400000 */
[C---:B------:R-:W-:Y:S01]  /*1d20*/  LOP3.LUT R6, R102.reuse, 0x1b, RZ, 0xfc, !PT ;  /* 0x0000001b66067812 */ /* 0x040fe200078efcff */
[----:B------:R-:W-:Y:S01]  /*1d30*/  FMUL R29, R5, UR4 ;  /* 0x00000004051d7c20 */ /* 0x000fe20008400000 */
[----:B------:R-:W-:-:S02]  /*1d40*/  LOP3.LUT R10, R102, 0x1c, RZ, 0xfc, !PT ;  /* 0x0000001c660a7812 */ /* 0x000fc400078efcff */
[----:B------:R-:W-:Y:S02]  /*1d50*/  FSEL R12, R12, -INF , P3 ;  /* 0xff8000000c0c7808 */ /* 0x000fe40001800000 */
[C---:B------:R-:W-:Y:S02]  /*1d60*/  ISETP.GE.AND P3, PT, R69.reuse, R6, PT ;  /* 0x000000064500720c */ /* 0x040fe40003f66270 */
[----:B------:R-:W-:Y:S02]  /*1d70*/  FSEL R8, R8, -INF , P2 ;  /* 0xff80000008087808 */ /* 0x000fe40001000000 */
[C---:B------:R-:W-:Y:S02]  /*1d80*/  LOP3.LUT R6, R102.reuse, 0x1d, RZ, 0xfc, !PT ;  /* 0x0000001d66067812 */ /* 0x040fe400078efcff */
[----:B------:R-:W-:Y:S02]  /*1d90*/  ISETP.GE.AND P2, PT, R69, R10, PT ;  /* 0x0000000a4500720c */ /* 0x000fe40003f46270 */
[----:B------:R-:W-:-:S02]  /*1da0*/  LOP3.LUT R10, R102, 0x1e, RZ, 0xfc, !PT ;  /* 0x0000001e660a7812 */ /* 0x000fc400078efcff */
[----:B------:R-:W-:Y:S02]  /*1db0*/  FSEL R9, R9, -INF , P4 ;  /* 0xff80000009097808 */ /* 0x000fe40002000000 */
[----:B------:R-:W-:Y:S02]  /*1dc0*/  ISETP.GE.AND P4, PT, R69, R6, PT ;  /* 0x000000064500720c */ /* 0x000fe40003f86270 */
[----:B------:R-:W-:Y:S01]  /*1dd0*/  FSEL R6, R31, -INF , P3 ;  /* 0xff8000001f067808 */ /* 0x000fe20001800000 */
[----:B------:R-:W-:Y:S01]  /*1de0*/  FMUL R31, R47, UR4 ;  /* 0x000000042f1f7c20 */ /* 0x000fe20008400000 */
[----:B------:R-:W-:Y:S01]  /*1df0*/  ISETP.GE.AND P3, PT, R69, R10, PT ;  /* 0x0000000a4500720c */ /* 0x000fe20003f66270 */
[----:B------:R-:W-:Y:S01]  /*1e00*/  FMUL R47, R61, UR4 ;  /* 0x000000043d2f7c20 */ /* 0x000fe20008400000 */
[C---:B------:R-:W-:Y:S02]  /*1e10*/  LOP3.LUT R10, R102.reuse, 0x1f, RZ, 0xfc, !PT ;  /* 0x0000001f660a7812 */ /* 0x040fe400078efcff */
[----:B------:R-:W-:-:S02]  /*1e20*/  LOP3.LUT R14, R102, 0x20, RZ, 0xfc, !PT ;  /* 0x00000020660e7812 */ /* 0x000fc400078efcff */
[----:B------:R-:W-:Y:S02]  /*1e30*/  FSEL R7, R7, -INF , P2 ;  /* 0xff80000007077808 */ /* 0x000fe40001000000 */
[----:B------:R-:W-:Y:S01]  /*1e40*/  ISETP.GE.AND P2, PT, R69, R10, PT ;  /* 0x0000000a4500720c */ /* 0x000fe20003f46270 */
[----:B------:R-:W-:Y:S01]  /*1e50*/  FMUL R10, R34, UR4 ;  /* 0x00000004220a7c20 */ /* 0x000fe20008400000 */
[----:B------:R-:W-:Y:S02]  /*1e60*/  FSEL R11, R11, -INF , P4 ;  /* 0xff8000000b0b7808 */ /* 0x000fe40002000000 */
[----:B------:R-:W-:Y:S02]  /*1e70*/  ISETP.GE.AND P4, PT, R69, R14, PT ;  /* 0x0000000e4500720c */ /* 0x000fe40003f86270 */
        /* <DEDUP_REMOVED lines=21> */
[----:B------:R-:W-:Y:S02]  /*1fd0*/  LOP3.LUT R24, R102, 0x27, RZ, 0xfc, !PT ;  /* 0x0000002766187812 */ /* 0x000fe400078efcff */
[----:B------:R-:W-:-:S02]  /*1fe0*/  FSEL R22, R22, -INF , P3 ;  /* 0xff80000016167808 */ /* 0x000fc40001800000 */
[----:B------:R-:W-:Y:S01]  /*1ff0*/  ISETP.GE.AND P3, PT, R69, R24, PT ;  /* 0x000000184500720c */ /* 0x000fe20003f66270 */
[----:B------:R-:W-:Y:S01]  /*2000*/  FMUL R24, R42, UR4 ;  /* 0x000000042a187c20 */ /* 0x000fe20008400000 */
[----:B------:R-:W-:Y:S02]  /*2010*/  LOP3.LUT R26, R102, 0x28, RZ, 0xfc, !PT ;  /* 0x00000028661a7812 */ /* 0x000fe400078efcff */
[----:B------:R-:W-:Y:S01]  /*2020*/  FSEL R5, R43, -INF , P3 ;  /* 0xff8000002b057808 */ /* 0x000fe20001800000 */
[----:B------:R-:W-:Y:S01]  /*2030*/  FMUL R43, R57, UR4 ;  /* 0x00000004392b7c20 */ /* 0x000fe20008400000 */
[----:B------:R-:W-:Y:S02]  /*2040*/  FSEL R24, R24, -INF , P4 ;  /* 0xff80000018187808 */ /* 0x000fe40002000000 */
[CC--:B------:R-:W-:Y:S02]  /*2050*/  ISETP.GE.AND P4, PT, R69.reuse, R102.reuse, PT ;  /* 0x000000664500720c */ /* 0x0c0fe40003f86270 */
[----:B------:R-:W-:-:S02]  /*2060*/  ISETP.GT.AND P3, PT, R69, R102, PT ;  /* 0x000000664500720c */ /* 0x000fc40003f64270 */
[----:B------:R-:W-:Y:S02]  /*2070*/  FSEL R41, R28, -INF , P4 ;  /* 0xff8000001c297808 */ /* 0x000fe40002000000 */
[----:B------:R-:W-:Y:S01]  /*2080*/  FSEL R124, R29, -INF , P3 ;  /* 0xff8000001d7c7808 */ /* 0x000fe20001800000 */
[----:B------:R-:W-:Y:S01]  /*2090*/  FMUL R29, R45, UR4 ;  /* 0x000000042d1d7c20 */ /* 0x000fe20008400000 */
[----:B------:R-:W-:Y:S01]  /*20a0*/  FSEL R27, R27, -INF , P2 ;  /* 0xff8000001b1b7808 */ /* 0x000fe20001000000 */
[----:B------:R-:W-:Y:S01]  /*20b0*/  FMUL R45, R59, UR4 ;  /* 0x000000043b2d7c20 */ /* 0x000fe20008400000 */
[----:B------:R-:W-:Y:S02]  /*20c0*/  FMNMX3 R30, R41, R124, R115, !PT ;  /* 0x0000007c291e7276 */ /* 0x000fe40007800073 */
[----:B------:R-:W-:Y:S02]  /*20d0*/  LOP3.LUT R4, R102, 0x2a, RZ, 0xfc, !PT ;  /* 0x0000002a66047812 */ /* 0x000fe400078efcff */
[----:B------:R-:W-:-:S02]  /*20e0*/  FMNMX3 R30, R30, R119, R114, !PT ;  /* 0x000000771e1e7276 */ /* 0x000fc40007800072 */
[C---:B------:R-:W-:Y:S02]  /*20f0*/  ISETP.GE.AND P2, PT, R69.reuse, R26, PT ;  /* 0x0000001a4500720c */ /* 0x040fe40003f46270 */
[----:B------:R-:W-:Y:S02]  /*2100*/  FMNMX3 R30, R30, R121, R118, !PT ;  /* 0x000000791e1e7276 */ /* 0x000fe40007800076 */
[----:B------:R-:W-:Y:S02]  /*2110*/  LOP3.LUT R26, R102, 0x29, RZ, 0xfc, !PT ;  /* 0x00000029661a7812 */ /* 0x000fe400078efcff */
[----:B------:R-:W-:Y:S02]  /*2120*/  FMNMX3 R32, R30, R125, R120, !PT ;  /* 0x0000007d1e207276 */ /* 0x000fe40007800078 */
[----:B------:R-:W-:Y:S01]  /*2130*/  ISETP.GE.AND P3, PT, R69, R4, PT ;  /* 0x000000044500720c */ /* 0x000fe20003f66270 */
[----:B------:R-:W-:Y:S01]  /*2140*/  FMUL R4, R44, UR4 ;  /* 0x000000042c047c20 */ /* 0x000fe20008400000 */
[----:B------:R-:W-:-:S02]  /*2150*/  FMNMX3 R32, R32, R122, R123, !PT ;  /* 0x0000007a20207276 */ /* 0x000fc4000780007b */
[----:B------:R-:W-:Y:S02]  /*2160*/  ISETP.GE.AND P4, PT, R69, R26, PT ;  /* 0x0000001a4500720c */ /* 0x000fe40003f86270 */
[----:B------:R-:W-:Y:S02]  /*2170*/  FMNMX3 R34, R32, R116, R117, !PT ;  /* 0x0000007420227276 */ /* 0x000fe40007800075 */
[----:B------:R-:W-:Y:S02]  /*2180*/  LOP3.LUT R26, R102, 0x2b, RZ, 0xfc, !PT ;  /* 0x0000002b661a7812 */ /* 0x000fe400078efcff */
[----:B------:R-:W-:Y:S02]  /*2190*/  FMNMX3 R34, R34, R112, R113, !PT ;  /* 0x0000007022227276 */ /* 0x000fe40007800071 */
[----:B------:R-:W-:Y:S02]  /*21a0*/  LOP3.LUT R28, R102, 0x2c, RZ, 0xfc, !PT ;  /* 0x0000002c661c7812 */ /* 0x000fe400078efcff */
[----:B------:R-:W-:-:S02]  /*21b0*/  FMNMX3 R34, R34, R110, R111, !PT ;  /* 0x0000006e22227276 */ /* 0x000fc4000780006f */
[----:B------:R-:W-:Y:S02]  /*21c0*/  FSEL R4, R4, -INF , P2 ;  /* 0xff80000004047808 */ /* 0x000fe40001000000 */
[----:B------:R-:W-:Y:S02]  /*21d0*/  FMNMX3 R36, R34, R108, R23, !PT ;  /* 0x0000006c22247276 */ /* 0x000fe40007800017 */
[----:B------:R-:W-:Y:S01]  /*21e0*/  ISETP.GE.AND P2, PT, R69, R26, PT ;  /* 0x0000001a4500720c */ /* 0x000fe20003f46270 */
[----:B------:R-:W-:Y:S01]  /*21f0*/  FMUL R26, R46, UR4 ;  /* 0x000000042e1a7c20 */ /* 0x000fe20008400000 */
[----:B------:R-:W-:Y:S02]  /*2200*/  FMNMX3 R36, R36, R18, R19, !PT ;  /* 0x0000001224247276 */ /* 0x000fe40007800013 */
[----:B------:R-:W-:Y:S02]  /*2210*/  FSEL R29, R29, -INF , P4 ;  /* 0xff8000001d1d7808 */ /* 0x000fe40002000000 */
        /* <DEDUP_REMOVED lines=11> */
[----:B------:R-:W-:Y:S02]  /*22d0*/  FSEL R31, R31, -INF , P2 ;  /* 0xff8000001f1f7808 */ /* 0x000fe40001000000 */
[----:B------:R-:W-:Y:S02]  /*22e0*/  ISETP.GE.AND P2, PT, R69, R30, PT ;  /* 0x0000001e4500720c */ /* 0x000fe40003f46270 */
[----:B------:R-:W-:-:S02]  /*22f0*/  FMNMX3 R40, R40, R15, R14, !PT ;  /* 0x0000000f28287276 */ /* 0x000fc4000780000e */
[C---:B------:R-:W-:Y:S02]  /*2300*/  LOP3.LUT R30, R102.reuse, 0x2f, RZ, 0xfc, !PT ;  /* 0x0000002f661e7812 */ /* 0x040fe400078efcff */
[----:B------:R-:W-:Y:S02]  /*2310*/  LOP3.LUT R32, R102, 0x30, RZ, 0xfc, !PT ;  /* 0x0000003066207812 */ /* 0x000fe400078efcff */
[----:B------:R-:W-:Y:S02]  /*2320*/  FSEL R28, R28, -INF , P4 ;  /* 0xff8000001c1c7808 */ /* 0x000fe40002000000 */
[----:B------:R-:W-:Y:S02]  /*2330*/  FMNMX3 R42, R40, R21, R20, !PT ;  /* 0x00000015282a7276 */ /* 0x000fe40007800014 */
[----:B------:R-:W-:Y:S01]  /*2340*/  ISETP.GE.AND P4, PT, R69, R30, PT ;  /* 0x0000001e4500720c */ /* 0x000fe20003f86270 */
[----:B------:R-:W-:Y:S01]  /*2350*/  FMUL R30, R50, UR4 ;  /* 0x00000004321e7c20 */ /* 0x000fe20008400000 */
[----:B------:R-:W-:-:S02]  /*2360*/  FSEL R33, R33, -INF , P3 ;  /* 0xff80000021217808 */ /* 0x000fc40001800000 */
[C---:B------:R-:W-:Y:S02]  /*2370*/  LOP3.LUT R34, R102.reuse, 0x32, RZ, 0xfc, !PT ;  /* 0x0000003266227812 */ /* 0x040fe400078efcff */
[----:B------:R-:W-:Y:S02]  /*2380*/  ISETP.GE.AND P3, PT, R69, R32, PT ;  /* 0x000000204500720c */ /* 0x000fe40003f66270 */
[----:B------:R-:W-:Y:S02]  /*2390*/  LOP3.LUT R32, R102, 0x31, RZ, 0xfc, !PT ;  /* 0x0000003166207812 */ /* 0x000fe400078efcff */
[----:B------:R-:W-:Y:S02]  /*23a0*/  FMNMX3 R42, R42, R25, R22, !PT ;  /* 0x000000192a2a7276 */ /* 0x000fe40007800016 */
[----:B------:R-:W-:Y:S02]  /*23b0*/  FSEL R35, R35, -INF , P4 ;  /* 0xff80000023237808 */ /* 0x000fe40002000000 */
[----:B------:R-:W-:Y:S01]  /*23c0*/  ISETP.GE.AND P4, PT, R69, R34, PT ;  /* 0x000000224500720c */ /* 0x000fe20003f86270 */
[----:B------:R-:W-:Y:S01]  /*23d0*/  FMUL R34, R52, UR4 ;  /* 0x0000000434227c20 */ /* 0x000fe20008400000 */
[----:B------:R-:W-:-:S02]  /*23e0*/  FSEL R30, R30, -INF , P2 ;  /* 0xff8000001e1e7808 */ /* 0x000fc40001000000 */
[----:B------:R-:W-:Y:S02]  /*23f0*/  ISETP.GE.AND P2, PT, R69, R32, PT ;  /* 0x000000204500720c */ /* 0x000fe40003f46270 */
[----:B------:R-:W-:Y:S02]  /*2400*/  FMNMX3 R42, R42, R27, R24, !PT ;  /* 0x0000001b2a2a7276 */ /* 0x000fe40007800018 */
[C---:B------:R-:W-:Y:S02]  /*2410*/  LOP3.LUT R32, R102.reuse, 0x33, RZ, 0xfc, !PT ;  /* 0x0000003366207812 */ /* 0x040fe400078efcff */
[----:B------:R-:W-:Y:S02]  /*2420*/  LOP3.LUT R36, R102, 0x34, RZ, 0xfc, !PT ;  /* 0x0000003466247812 */ /* 0x000fe400078efcff */
[----:B------:R-:W-:Y:S02]  /*2430*/  FSEL R34, R34, -INF , P3 ;  /* 0xff80000022227808 */ /* 0x000fe40001800000 */
[----:B------:R-:W-:-:S02]  /*2440*/  FSEL R37, R37, -INF , P2 ;  /* 0xff80000025257808 */ /* 0x000fc40001000000 */
[----:B------:R-:W-:Y:S02]  /*2450*/  FMNMX3 R44, R42, R5, R4, !PT ;  /* 0x000000052a2c7276 */ /* 0x000fe40007800004 */
[C---:B------:R-:W-:Y:S02]  /*2460*/  ISETP.GE.AND P3, PT, R69.reuse, R32, PT ;  /* 0x000000204500720c */ /* 0x040fe40003f66270 */
[----:B------:R-:W-:Y:S01]  /*2470*/  ISETP.GE.AND P2, PT, R69, R36, PT ;  /* 0x000000244500720c */ /* 0x000fe20003f46270 */
[----:B------:R-:W-:Y:S01]  /*2480*/  FMUL R36, R54, UR4 ;  /* 0x0000000436247c20 */ /* 0x000fe20008400000 */
[C---:B------:R-:W-:Y:S02]  /*2490*/  LOP3.LUT R38, R102.reuse, 0x36, RZ, 0xfc, !PT ;  /* 0x0000003666267812 */ /* 0x040fe400078efcff */
[----:B------:R-:W-:Y:S02]  /*24a0*/  LOP3.LUT R32, R102, 0x35, RZ, 0xfc, !PT ;  /* 0x0000003566207812 */ /* 0x000fe400078efcff */
[----:B------:R-:W-:-:S02]  /*24b0*/  FMNMX3 R44, R44, R29, R26, !PT ;  /* 0x0000001d2c2c7276 */ /* 0x000fc4000780001a */
[----:B------:R-:W-:Y:S02]  /*24c0*/  FSEL R39, R39, -INF , P3 ;  /* 0xff80000027277808 */ /* 0x000fe40001800000 */
[C---:B------:R-:W-:Y:S01]  /*24d0*/  ISETP.GE.AND P3, PT, R69.reuse, R38, PT ;  /* 0x000000264500720c */ /* 0x040fe20003f66270 */
[----:B------:R-:W-:Y:S01]  /*24e0*/  FMUL R38, R56, UR4 ;  /* 0x0000000438267c20 */ /* 0x000fe20008400000 */
[----:B------:R-:W-:Y:S02]  /*24f0*/  FSEL R36, R36, -INF , P4 ;  /* 0xff80000024247808 */ /* 0x000fe40002000000 */
[----:B------:R-:W-:Y:S02]  /*2500*/  ISETP.GE.AND P4, PT, R69, R32, PT ;  /* 0x000000204500720c */ /* 0x000fe40003f86270 */
[----:B------:R-:W-:Y:S02]  /*2510*/  FMNMX3 R46, R44, R31, R28, !PT ;  /* 0x0000001f2c2e7276 */ /* 0x000fe4000780001c */
[----:B------:R-:W-:-:S02]  /*2520*/  LOP3.LUT R32, R102, 0x37, RZ, 0xfc, !PT ;  /* 0x0000003766207812 */ /* 0x000fc400078efcff */
[----:B------:R-:W-:Y:S02]  /*2530*/  LOP3.LUT R40, R102, 0x38, RZ, 0xfc, !PT ;  /* 0x0000003866287812 */ /* 0x000fe400078efcff */
[----:B------:R-:W-:Y:S02]  /*2540*/  FSEL R38, R38, -INF , P2 ;  /* 0xff80000026267808 */ /* 0x000fe40001000000 */
[----:B------:R-:W-:Y:S02]  /*2550*/  FSEL R43, R43, -INF , P4 ;  /* 0xff8000002b2b7808 */ /* 0x000fe40002000000 */
[----:B------:R-:W-:Y:S02]  /*2560*/  FMNMX3 R46, R46, R33, R30, !PT ;  /* 0x000000212e2e7276 */ /* 0x000fe4000780001e */
[C---:B------:R-:W-:Y:S02]  /*2570*/  ISETP.GE.AND P2, PT, R69.reuse, R32, PT ;  /* 0x000000204500720c */ /* 0x040fe40003f46270 */
[----:B------:R-:W-:Y:S01]  /*2580*/  ISETP.GE.AND P4, PT, R69, R40, PT ;  /* 0x000000284500720c */ /* 0x000fe20003f86270 */
[----:B------:R-:W-:Y:S01]  /*2590*/  FMUL R40, R58, UR4 ;  /* 0x000000043a287c20 */ /* 0x000fe20008400000 */
[----:B------:R-:W-:-:S02]  /*25a0*/  LOP3.LUT R42, R102, 0x3a, RZ, 0xfc, !PT ;  /* 0x0000003a662a7812 */ /* 0x000fc400078efcff */
[----:B------:R-:W-:Y:S02]  /*25b0*/  LOP3.LUT R32, R102, 0x39, RZ, 0xfc, !PT ;  /* 0x0000003966207812 */ /* 0x000fe400078efcff */
[----:B------:R-:W-:Y:S02]  /*25c0*/  FMNMX3 R46, R46, R35, R34, !PT ;  /* 0x000000232e2e7276 */ /* 0x000fe40007800022 */
[----:B------:R-:W-:Y:S02]  /*25d0*/  FSEL R45, R45, -INF , P2 ;  /* 0xff8000002d2d7808 */ /* 0x000fe40001000000 */
[C---:B------:R-:W-:Y:S01]  /*25e0*/  ISETP.GE.AND P2, PT, R69.reuse, R42, PT ;  /* 0x0000002a4500720c */ /* 0x040fe20003f46270 */
[----:B------:R-:W-:Y:S01]  /*25f0*/  FMUL R42, R60, UR4 ;  /* 0x000000043c2a7c20 */ /* 0x000fe20008400000 */
[----:B------:R-:W-:Y:S02]  /*2600*/  FSEL R40, R40, -INF , P3 ;  /* 0xff80000028287808 */ /* 0x000fe40001800000 */
[----:B------:R-:W-:-:S02]  /*2610*/  ISETP.GE.AND P3, PT, R69, R32, PT ;  /* 0x000000204500720c */ /* 0x000fc40003f66270 */
[----:B------:R-:W-:Y:S02]  /*2620*/  FMNMX3 R48, R46, R37, R36, !PT ;  /* 0x000000252e307276 */ /* 0x000fe40007800024 */
[C---:B------:R-:W-:Y:S02]  /*2630*/  LOP3.LUT R32, R102.reuse, 0x3b, RZ, 0xfc, !PT ;  /* 0x0000003b66207812 */ /* 0x040fe400078efcff */
[----:B------:R-:W-:Y:S02]  /*2640*/  LOP3.LUT R44, R102, 0x3c, RZ, 0xfc, !PT ;  /* 0x0000003c662c7812 */ /* 0x000fe400078efcff */
[----:B------:R-:W-:Y:S02]  /*2650*/  FSEL R42, R42, -INF , P4 ;  /* 0xff8000002a2a7808 */ /* 0x000fe40002000000 */
[----:B------:R-:W-:Y:S02]  /*2660*/  FMNMX3 R48, R48, R39, R38, !PT ;  /* 0x0000002730307276 */ /* 0x000fe40007800026 */
[----:B------:R-:W-:-:S02]  /*2670*/  ISETP.GE.AND P4, PT, R69, R32, PT ;  /* 0x000000204500720c */ /* 0x000fc40003f86270 */
[----:B------:R-:W-:Y:S02]  /*2680*/  FSEL R47, R47, -INF , P3 ;  /* 0xff8000002f2f7808 */ /* 0x000fe40001800000 */
[----:B------:R-:W-:Y:S01]  /*2690*/  ISETP.GE.AND P3, PT, R69, R44, PT ;  /* 0x0000002c4500720c */ /* 0x000fe20003f66270 */
[----:B------:R-:W-:Y:S01]  /*26a0*/  FMUL R44, R62, UR4 ;  /* 0x000000043e2c7c20 */ /* 0x000fe20008400000 */
[----:B------:R-:W-:Y:S02]  /*26b0*/  LOP3.LUT R46, R102, 0x3e, RZ, 0xfc, !PT ;  /* 0x0000003e662e7812 */ /* 0x000fe400078efcff */
[----:B------:R-:W-:Y:S01]  /*26c0*/  FMNMX3 R50, R48, R43, R40, !PT ;  /* 0x0000002b30327276 */ /* 0x000fe20007800028 */
[----:B------:R-:W-:Y:S01]  /*26d0*/  FMUL R48, R65, UR4 ;  /* 0x0000000441307c20 */ /* 0x000fe20008400000 */
[----:B------:R-:W-:Y:S02]  /*26e0*/  FSEL R49, R49, -INF , P4 ;  /* 0xff80000031317808 */ /* 0x000fe40002000000 */
[----:B------:R-:W-:Y:S01]  /*26f0*/  ISETP.GE.AND P4, PT, R69, R46, PT ;  /* 0x0000002e4500720c */ /* 0x000fe20003f86270 */
[----:B------:R-:W-:Y:S01]  /*2700*/  FMUL R46, R64, UR4 ;  /* 0x00000004402e7c20 */ /* 0x000fe20008400000 */
[----:B------:R-:W-:Y:S01]  /*2710*/  LOP3.LUT R32, R102, 0x3d, RZ, 0xfc, !PT ;  /* 0x0000003d66207812 */ /* 0x000fe200078efcff */
[----:B-1----:R-:W-:Y:S01]  /*2720*/  UIMAD UR4, UR9, UR22, URZ ;  /* 0x00000016090472a4 */ /* 0x002fe2000f8e02ff */
[----:B------:R-:W-:-:S02]  /*2730*/  FSEL R44, R44, -INF , P2 ;  /* 0xff8000002c2c7808 */ /* 0x000fc40001000000 */
[----:B------:R-:W-:Y:S01]  /*2740*/  FMNMX3 R50, R50, R45, R42, !PT ;  /* 0x0000002d32327276 */ /* 0x000fe2000780002a */
[----:B------:R-:W-:Y:S01]  /*2750*/  USHF.R.S32.HI UR5, URZ, 0x1f, UR4 ;  /* 0x0000001fff057899 */ /* 0x000fe20008011404 */
[C---:B------:R-:W-:Y:S02]  /*2760*/  ISETP.GE.AND P2, PT, R69.reuse, R32, PT ;  /* 0x000000204500720c */ /* 0x040fe40003f46270 */
[----:B------:R-:W-:Y:S02]  /*2770*/  LOP3.LUT R32, R102, 0x3f, RZ, 0xfc, !PT ;  /* 0x0000003f66207812 */ /* 0x000fe400078efcff */
[----:B------:R-:W-:Y:S02]  /*2780*/  FSEL R46, R46, -INF , P3 ;  /* 0xff8000002e2e7808 */ /* 0x000fe40001800000 */
[----:B------:R-:W-:Y:S02]  /*2790*/  FMNMX3 R50, R50, R47, R44, !PT ;  /* 0x0000002f32327276 */ /* 0x000fe4000780002c */
[----:B------:R-:W-:-:S02]  /*27a0*/  ISETP.GE.AND P3, PT, R69, R32, PT ;  /* 0x000000204500720c */ /* 0x000fc40003f66270 */
[----:B------:R-:W-:Y:S02]  /*27b0*/  FSEL R48, R48, -INF , P2 ;  /* 0xff80000030307808 */ /* 0x000fe40001000000 */
[----:B------:R-:W-:Y:S02]  /*27c0*/  FSEL R51, R51, -INF , P4 ;  /* 0xff80000033337808 */ /* 0x000fe40002000000 */
[----:B------:R-:W-:Y:S02]  /*27d0*/  FMNMX3 R50, R50, R49, R46, !PT ;  /* 0x0000003132327276 */ /* 0x000fe4000780002e */
[----:B------:R-:W-:Y:S02]  /*27e0*/  FSEL R53, R53, -INF , P3 ;  /* 0xff80000035357808 */ /* 0x000fe40001800000 */
[----:B------:R-:W-:Y:S02]  /*27f0*/  FMNMX3 R50, R50, R48, R51, !PT ;  /* 0x0000003032327276 */ /* 0x000fe40007800033 */
[----:B------:R-:W-:-:S02]  /*2800*/  SHF.R.U32.HI R58, RZ, 0x2, R0 ;  /* 0x00000002ff3a7819 */ /* 0x000fc40000011600 */
[----:B------:R-:W-:Y:S02]  /*2810*/  FMNMX R52, R53, R50, !PT ;  /* 0x0000003235347209 */ /* 0x000fe40007800000 */
[----:B------:R-:W-:Y:S02]  /*2820*/  LOP3.LUT R63, R58, 0x38, RZ, 0xc0, !PT ;  /* 0x000000383a3f7812 */ /* 0x000fe400078ec0ff */
[--C-:B------:R-:W-:Y:S01]  /*2830*/  SHF.R.U32.HI R65, RZ, 0x1, R0.reuse ;  /* 0x00000001ff417819 */ /* 0x100fe20000011600 */
[----:B------:R-:W1:Y:S01]  /*2840*/  SHFL.BFLY PT, R55, R52, 0x10, 0x1f ;  /* 0x0e001f0034377f89 */ /* 0x000e6200000e0000 */
[----:B------:R-:W-:-:S05]  /*2850*/  LOP3.LUT R63, R63, 0x1f, R0, 0xf8, !PT ;  /* 0x0000001f3f3f7812 */ /* 0x000fca00078ef800 */
[----:B------:R-:W-:-:S05]  /*2860*/  IMAD.SHL.U32 R144, R63, 0x10, RZ ;  /* 0x000000103f907824 */ /* 0x000fca00078e00ff */
[----:B------:R-:W-:-:S04]  /*2870*/  LOP3.LUT R60, R144, 0x1b0, RZ, 0xc0, !PT ;  /* 0x000001b0903c7812 */ /* 0x000fc800078ec0ff */
[----:B------:R-:W-:Y:S02]  /*2880*/  LOP3.LUT R147, R60, 0x40, R65, 0xf8, !PT ;  /* 0x000000403c937812 */ /* 0x000fe400078ef841 */
[----:B-1----:R-:W-:-:S05]  /*2890*/  FMNMX3 R32, R52, -INF , R55, !PT ;  /* 0xff80000034207876 */ /* 0x002fca0007800037 */
[--C-:B------:R-:W-:Y:S01]  /*28a0*/  FADD R41, R41, -R32.reuse ;  /* 0x8000002029297221 */ /* 0x100fe20000000000 */
[--C-:B------:R-:W-:Y:S01]  /*28b0*/  FADD R115, R115, -R32.reuse ;  /* 0x8000002073737221 */ /* 0x100fe20000000000 */
[--C-:B------:R-:W-:Y:S01]  /*28c0*/  FADD R112, R112, -R32.reuse ;  /* 0x8000002070707221 */ /* 0x100fe20000000000 */
[--C-:B------:R-:W-:Y:S01]  /*28d0*/  FADD R124, R124, -R32.reuse ;  /* 0x800000207c7c7221 */ /* 0x100fe20000000000 */
[----:B------:R-:W-:Y:S01]  /*28e0*/  FMUL R41, R41, 1.4426950216293334961 ;  /* 0x3fb8aa3b29297820 */ /* 0x000fe20000400000 */
[----:B------:R-:W-:Y:S01]  /*28f0*/  FMUL R115, R115, 1.4426950216293334961 ;  /* 0x3fb8aa3b73737820 */ /* 0x000fe20000400000 */
[--C-:B------:R-:W-:Y:S01]  /*2900*/  FADD R122, R122, -R32.reuse ;  /* 0x800000207a7a7221 */ /* 0x100fe20000000000 */
[----:B------:R-:W-:Y:S01]  /*2910*/  FMUL R55, R124, 1.4426950216293334961 ;  /* 0x3fb8aa3b7c377820 */ /* 0x000fe20000400000 */
[----:B------:R1:W-:Y:S01]  /*2920*/  MUFU.EX2 R50, R41 ;  /* 0x0000002900327308 */ /* 0x0003e20000000800 */
[--C-:B------:R-:W-:Y:S01]  /*2930*/  FADD R125, R125, -R32.reuse ;  /* 0x800000207d7d7221 */ /* 0x100fe20000000000 */
[----:B------:R-:W-:Y:S01]  /*2940*/  FMUL R63, R122, 1.4426950216293334961 ;  /* 0x3fb8aa3b7a3f7820 */ /* 0x000fe20000400000 */
[--C-:B------:R-:W-:Y:S01]  /*2950*/  FADD R123, R123, -R32.reuse ;  /* 0x800000207b7b7221 */ /* 0x100fe20000000000 */
[--C-:B------:R-:W-:Y:S01]  /*2960*/  FADD R120, R120, -R32.reuse ;  /* 0x8000002078787221 */ /* 0x100fe20000000000 */
[----:B------:R-:W-:Y:S01]  /*2970*/  FMUL R61, R125, 1.4426950216293334961 ;  /* 0x3fb8aa3b7d3d7820 */ /* 0x000fe20000400000 */
[--C-:B------:R-:W-:Y:S01]  /*2980*/  FADD R121, R121, -R32.reuse ;  /* 0x8000002079797221 */ /* 0x100fe20000000000 */
[----:B------:R-:W-:Y:S01]  /*2990*/  FMUL R60, R123, 1.4426950216293334961 ;  /* 0x3fb8aa3b7b3c7820 */ /* 0x000fe20000400000 */
[----:B------:R0:W-:Y:S01]  /*29a0*/  MUFU.EX2 R52, R115 ;  /* 0x0000007300347308 */ /* 0x0001e20000000800 */
[----:B-1----:R-:W-:Y:S01]  /*29b0*/  LOP3.LUT R41, R0, 0x7f, RZ, 0xc0, !PT ;  /* 0x0000007f00297812 */ /* 0x002fe200078ec0ff */
[----:B------:R-:W-:Y:S01]  /*29c0*/  FMUL R58, R120, 1.4426950216293334961 ;  /* 0x3fb8aa3b783a7820 */ /* 0x000fe20000400000 */
[--C-:B------:R-:W-:Y:S01]  /*29d0*/  FADD R118, R118, -R32.reuse ;  /* 0x8000002076767221 */ /* 0x100fe20000000000 */
[----:B------:R-:W-:Y:S01]  /*29e0*/  FMUL R59, R121, 1.4426950216293334961 ;  /* 0x3fb8aa3b793b7820 */ /* 0x000fe20000400000 */
[----:B------:R-:W-:Y:S01]  /*29f0*/  FADD R119, R119, -R32 ;  /* 0x8000002077777221 */ /* 0x000fe20000000000 */
[----:B------:R-:W-:-:S02]  /*2a00*/  IMAD R41, R41, UR23, RZ ;  /* 0x0000001729297c24 */ /* 0x000fc4000f8e02ff */
[----:B------:R-:W-:Y:S01]  /*2a10*/  FMUL R56, R118, 1.4426950216293334961 ;  /* 0x3fb8aa3b76387820 */ /* 0x000fe20000400000 */
[--C-:B------:R-:W-:Y:S01]  /*2a20*/  FADD R110, R110, -R32.reuse ;  /* 0x800000206e6e7221 */ /* 0x100fe20000000000 */
[----:B------:R-:W-:Y:S01]  /*2a30*/  FMUL R57, R119, 1.4426950216293334961 ;  /* 0x3fb8aa3b77397820 */ /* 0x000fe20000400000 */
[----:B------:R-:W-:Y:S01]  /*2a40*/  FADD R111, R111, -R32 ;  /* 0x800000206f6f7221 */ /* 0x000fe20000000000 */
[----:B0-----:R-:W-:Y:S01]  /*2a50*/  IADD3 R115, P2, P3, R41, UR4, R66 ;  /* 0x0000000429737c10 */ /* 0x001fe2000fb5e042 */
[----:B------:R-:W-:Y:S01]  /*2a60*/  FMUL R145, R110, 1.4426950216293334961 ;  /* 0x3fb8aa3b6e917820 */ /* 0x000fe20000400000 */
[----:B------:R-:W-:Y:S01]  /*2a70*/  SHF.R.S32.HI R62, RZ, 0x1f, R41 ;  /* 0x0000001fff3e7819 */ /* 0x000fe20000011429 */
[----:B--2---:R-:W-:Y:S02]  /*2a80*/  IMAD R41, R3, R142, RZ ;  /* 0x0000008e03297224 */ /* 0x004fe400078e02ff */
[--C-:B------:R-:W-:Y:S01]  /*2a90*/  FADD R113, R113, -R32.reuse ;  /* 0x8000002071717221 */ /* 0x100fe20000000000 */
[--C-:B------:R-:W-:Y:S01]  /*2aa0*/  FADD R116, R116, -R32.reuse ;  /* 0x8000002074747221 */ /* 0x100fe20000000000 */
[----:B------:R-:W-:Y:S01]  /*2ab0*/  IADD3.X R149, PT, PT, R62, UR5, R67, P2, P3 ;  /* 0x000000053e957c10 */ /* 0x000fe200097e6443 */
[----:B------:R-:W-:Y:S01]  /*2ac0*/  IMAD R62, R142, 0x2, R41 ;  /* 0x000000028e3e7824 */ /* 0x000fe200078e0229 */
[C---:B------:R-:W-:Y:S01]  /*2ad0*/  IADD3 R140, P2, PT, R41.reuse, R115, RZ ;  /* 0x00000073298c7210 */ /* 0x040fe20007f5e0ff */
[----:B------:R-:W-:Y:S01]  /*2ae0*/  FMUL R67, R112, 1.4426950216293334961 ;  /* 0x3fb8aa3b70437820 */ /* 0x000fe20000400000 */
[----:B------:R-:W-:Y:S01]  /*2af0*/  FADD R108, R108, -R32 ;  /* 0x800000206c6c7221 */ /* 0x000fe20000000000 */
[----:B------:R-:W-:Y:S01]  /*2b00*/  IMAD R64, R142, 0x2, R62 ;  /* 0x000000028e407824 */ /* 0x000fe200078e023e */
[----:B------:R-:W-:Y:S01]  /*2b10*/  LEA.HI.X.SX32 R141, R41, R149, 0x1, P2 ;  /* 0x00000095298d7211 */ /* 0x000fe200010f0eff */
[----:B------:R-:W-:Y:S01]  /*2b20*/  FADD R114, R114, -R32 ;  /* 0x8000002072727221 */ /* 0x000fe20000000000 */
[-C--:B------:R-:W-:Y:S01]  /*2b30*/  IADD3 R138, P2, PT, R62, R115.reuse, RZ ;  /* 0x000000733e8a7210 */ /* 0x080fe20007f5e0ff */
[----:B------:R-:W-:Y:S01]  /*2b40*/  IMAD R41, R142, 0x2, R64 ;  /* 0x000000028e297824 */ /* 0x000fe200078e0240 */
[----:B------:R-:W-:Y:S01]  /*2b50*/  IADD3 R136, P3, PT, R64, R115, RZ ;  /* 0x0000007340887210 */ /* 0x000fe20007f7e0ff */
[----:B------:R-:W-:Y:S01]  /*2b60*/  FMUL R65, R116, 1.4426950216293334961 ;  /* 0x3fb8aa3b74417820 */ /* 0x000fe20000400000 */
[-C--:B------:R-:W-:Y:S01]  /*2b70*/  LEA.HI.X.SX32 R139, R62, R149.reuse, 0x1, P2 ;  /* 0x000000953e8b7211 */ /* 0x080fe200010f0eff */
[----:B------:R-:W-:Y:S01]  /*2b80*/  IMAD R62, R142, 0x2, R41 ;  /* 0x000000028e3e7824 */ /* 0x000fe200078e0229 */
[----:B------:R-:W-:Y:S01]  /*2b90*/  LEA.HI.X.SX32 R137, R64, R149, 0x1, P3 ;  /* 0x0000009540897211 */ /* 0x000fe200018f0eff */
[----:B------:R-:W-:Y:S01]  /*2ba0*/  FADD R117, R117, -R32 ;  /* 0x8000002075757221 */ /* 0x000fe20000000000 */
[CC--:B------:R-:W-:Y:S01]  /*2bb0*/  IADD3 R134, P2, PT, R41.reuse, R115.reuse, RZ ;  /* 0x0000007329867210 */ /* 0x0c0fe20007f5e0ff */
[----:B------:R-:W-:Y:S01]  /*2bc0*/  IMAD R64, R142, 0x2, R62 ;  /* 0x000000028e407824 */ /* 0x000fe200078e023e */
[----:B------:R-:W-:Y:S01]  /*2bd0*/  IADD3 R132, P3, PT, R62, R115, RZ ;  /* 0x000000733e847210 */ /* 0x000fe20007f7e0ff */
[----:B------:R-:W-:Y:S01]  /*2be0*/  FMUL R143, R108, 1.4426950216293334961 ;  /* 0x3fb8aa3b6c8f7820 */ /* 0x000fe20000400000 */
[----:B------:R-:W-:Y:S01]  /*2bf0*/  LEA.HI.X.SX32 R135, R41, R149, 0x1, P2 ;  /* 0x0000009529877211 */ /* 0x000fe200010f0eff */
[----:B------:R-:W-:Y:S01]  /*2c00*/  IMAD R41, R142, 0x2, R64 ;  /* 0x000000028e297824 */ /* 0x000fe200078e0240 */
[----:B------:R-:W-:Y:S01]  /*2c10*/  IADD3 R130, P2, PT, R64, R115, RZ ;  /* 0x0000007340827210 */ /* 0x000fe20007f5e0ff */
[----:B------:R-:W-:Y:S01]  /*2c20*/  VIADD R108, R147, UR10 ;  /* 0x0000000a936c7c36 */ /* 0x000fe20008000000 */
[-C--:B------:R-:W-:Y:S01]  /*2c30*/  LEA.HI.X.SX32 R133, R62, R149.reuse, 0x1, P3 ;  /* 0x000000953e857211 */ /* 0x080fe200018f0eff */
[----:B------:R-:W-:Y:S01]  /*2c40*/  IMAD R66, R142, 0x2, R41 ;  /* 0x000000028e427824 */ /* 0x000fe200078e0229 */
[----:B------:R-:W-:Y:S01]  /*2c50*/  LEA.HI.X.SX32 R131, R64, R149, 0x1, P2 ;  /* 0x0000009540837211 */ /* 0x000fe200010f0eff */
[----:B------:R-:W-:Y:S01]  /*2c60*/  FMUL R64, R113, 1.4426950216293334961 ;  /* 0x3fb8aa3b71407820 */ /* 0x000fe20000400000 */
[CC--:B------:R-:W-:Y:S01]  /*2c70*/  IADD3 R128, P2, PT, R41.reuse, R115.reuse, RZ ;  /* 0x0000007329807210 */ /* 0x0c0fe20007f5e0ff */
[----:B------:R-:W-:Y:S01]  /*2c80*/  IMAD R112, R142, 0x2, R66 ;  /* 0x000000028e707824 */ /* 0x000fe200078e0242 */
[----:B------:R-:W-:Y:S01]  /*2c90*/  IADD3 R126, P3, PT, R66, R115, RZ ;  /* 0x00000073427e7210 */ /* 0x000fe20007f7e0ff */
[----:B------:R-:W-:Y:S01]  /*2ca0*/  FMUL R54, R114, 1.4426950216293334961 ;  /* 0x3fb8aa3b72367820 */ /* 0x000fe20000400000 */
[-C--:B------:R-:W-:Y:S01]  /*2cb0*/  LEA.HI.X.SX32 R129, R41, R149.reuse, 0x1, P2 ;  /* 0x0000009529817211 */ /* 0x080fe200010f0eff */
[----:B------:R-:W-:Y:S01]  /*2cc0*/  IMAD R41, R142, 0x2, R112 ;  /* 0x000000028e297824 */ /* 0x000fe200078e0270 */
[----:B------:R-:W-:Y:S01]  /*2cd0*/  LEA.HI.X.SX32 R127, R66, R149, 0x1, P3 ;  /* 0x00000095427f7211 */ /* 0x000fe200018f0eff */
[----:B------:R-:W-:Y:S01]  /*2ce0*/  FMUL R62, R117, 1.4426950216293334961 ;  /* 0x3fb8aa3b753e7820 */ /* 0x000fe20000400000 */
[-C--:B------:R-:W-:Y:S01]  /*2cf0*/  IADD3 R124, P2, PT, R112, R115.reuse, RZ ;  /* 0x00000073707c7210 */ /* 0x080fe20007f5e0ff */
[----:B------:R-:W-:Y:S01]  /*2d00*/  IMAD R66, R142, 0x2, R41 ;  /* 0x000000028e427824 */ /* 0x000fe200078e0229 */
[----:B------:R-:W-:Y:S01]  /*2d10*/  IADD3 R122, P3, PT, R41, R115, RZ ;  /* 0x00000073297a7210 */ /* 0x000fe20007f7e0ff */
[----:B------:R-:W-:Y:S01]  /*2d20*/  FADD R19, R19, -R32 ;  /* 0x8000002013137221 */ /* 0x000fe20000000000 */
[-C--:B------:R-:W-:Y:S01]  /*2d30*/  LEA.HI.X.SX32 R125, R112, R149.reuse, 0x1, P2 ;  /* 0x00000095707d7211 */ /* 0x080fe200010f0eff */
[----:B------:R-:W-:Y:S01]  /*2d40*/  FADD R112, -R32, -INF ;  /* 0xff80000020707421 */ /* 0x000fe20000000100 */
[----:B------:R-:W-:Y:S01]  /*2d50*/  LEA.HI.X.SX32 R123, R41, R149, 0x1, P3 ;  /* 0x00000095297b7211 */ /* 0x000fe200018f0eff */
[----:B------:R-:W-:Y:S01]  /*2d60*/  IMAD R41, R142, 0x2, R66 ;  /* 0x000000028e297824 */ /* 0x000fe200078e0242 */
[----:B------:R-:W-:Y:S01]  /*2d70*/  IADD3 R120, P2, PT, R66, R115, RZ ;  /* 0x0000007342787210 */ /* 0x000fe20007f5e0ff */
[--C-:B------:R-:W-:Y:S01]  /*2d80*/  FADD R18, R18, -R32.reuse ;  /* 0x8000002012127221 */ /* 0x100fe20000000000 */
[----:B------:R-:W-:Y:S01]  /*2d90*/  FADD R12, R12, -R32 ;  /* 0x800000200c0c7221 */ /* 0x000fe20000000000 */
[----:B------:R-:W-:Y:S01]  /*2da0*/  IMAD R110, R142, 0x2, R41 ;  /* 0x000000028e6e7824 */ /* 0x000fe200078e0229 */
[----:B------:R-:W-:Y:S01]  /*2db0*/  LEA.HI.X.SX32 R121, R66, R149, 0x1, P2 ;  /* 0x0000009542797211 */ /* 0x000fe200010f0eff */
[----:B------:R-:W-:Y:S01]  /*2dc0*/  FMUL R66, R111, 1.4426950216293334961 ;  /* 0x3fb8aa3b6f427820 */ /* 0x000fe20000400000 */
[CC--:B------:R-:W-:Y:S01]  /*2dd0*/  IADD3 R118, P2, PT, R41.reuse, R115.reuse, RZ ;  /* 0x0000007329767210 */ /* 0x0c0fe20007f5e0ff */
[----:B------:R-:W-:Y:S01]  /*2de0*/  IMAD R111, R142, 0x2, R110 ;  /* 0x000000028e6f7824 */ /* 0x000fe200078e026e */
[----:B------:R-:W-:Y:S01]  /*2df0*/  IADD3 R116, P3, PT, R110, R115, RZ ;  /* 0x000000736e747210 */ /* 0x000fe20007f7e0ff */
[----:B------:R-:W-:Y:S01]  /*2e00*/  MUFU.EX2 R55, R55 ;  /* 0x0000003700377308 */ /* 0x000fe20000000800 */
[-C--:B------:R-:W-:Y:S01]  /*2e10*/  LEA.HI.X.SX32 R119, R41, R149.reuse, 0x1, P2 ;  /* 0x0000009529777211 */ /* 0x080fe200010f0eff */
[----:B------:R-:W-:Y:S01]  /*2e20*/  FMUL R41, R112, 1.4426950216293334961 ;  /* 0x3fb8aa3b70297820 */ /* 0x000fe20000400000 */
[----:B------:R-:W-:Y:S01]  /*2e30*/  IMAD R113, R142, 0x2, R111 ;  /* 0x000000028e717824 */ /* 0x000fe200078e026f */
[----:B------:R-:W-:-:S02]  /*2e40*/  LEA.HI.X.SX32 R117, R110, R149, 0x1, P3 ;  /* 0x000000956e757211 */ /* 0x000fc400018f0eff */
[-C--:B------:R-:W-:Y:S01]  /*2e50*/  IADD3 R114, P2, PT, R111, R115.reuse, RZ ;  /* 0x000000736f727210 */ /* 0x080fe20007f5e0ff */
[----:B------:R-:W-:Y:S01]  /*2e60*/  IMAD R142, R142, 0x2, R113 ;  /* 0x000000028e8e7824 */ /* 0x000fe200078e0271 */
[----:B------:R-:W3:Y:S01]  /*2e70*/  MUFU.EX2 R41, R41 ;  /* 0x0000002900297308 */ /* 0x000ee20000000800 */
[----:B------:R-:W-:-:S03]  /*2e80*/  IADD3 R112, P3, PT, R113, R115, RZ ;  /* 0x0000007371707210 */ /* 0x000fc60007f7e0ff */
[C---:B------:R-:W-:Y:S02]  /*2e90*/  IADD3 R110, P4, PT, R142.reuse, R115, RZ ;  /* 0x000000738e6e7210 */ /* 0x040fe40007f9e0ff */
[-C--:B------:R-:W-:Y:S02]  /*2ea0*/  LEA.HI.X.SX32 R115, R111, R149.reuse, 0x1, P2 ;  /* 0x000000956f737211 */ /* 0x080fe400010f0eff */
[-C--:B------:R-:W-:Y:S01]  /*2eb0*/  LEA.HI.X.SX32 R111, R142, R149.reuse, 0x1, P4 ;  /* 0x000000958e6f7211 */ /* 0x080fe200020f0eff */
[--C-:B------:R-:W-:Y:S01]  /*2ec0*/  FADD R142, R23, -R32.reuse ;  /* 0x80000020178e7221 */ /* 0x100fe20000000000 */
[----:B------:R-:W-:Y:S01]  /*2ed0*/  LEA.HI.X.SX32 R113, R113, R149, 0x1, P3 ;  /* 0x0000009571717211 */ /* 0x000fe200018f0eff */
[----:B------:R0:W-:Y:S02]  /*2ee0*/  MUFU.EX2 R23, R143 ;  /* 0x0000008f00177308 */ /* 0x0001e40000000800 */
[----:B------:R-:W-:Y:S01]  /*2ef0*/  FMUL R142, R142, 1.4426950216293334961 ;  /* 0x3fb8aa3b8e8e7820 */ /* 0x000fe20000400000 */
[----:B---3--:R-:W-:Y:S05]  /*2f00*/  STSM.16.M88 [R108+0x5000], R41 ;  /* 0x005000296c007844 */ /* 0x008fea0000000000 */
[----:B------:R1:W-:Y:S01]  /*2f10*/  MUFU.EX2 R149, R142 ;  /* 0x0000008e00957308 */ /* 0x0003e20000000800 */
[----:B------:R-:W-:Y:S01]  /*2f20*/  BAR.SYNC.DEFER_BLOCKING 0x0 ;  /* 0x0000000000007b1d */ /* 0x000fe20000010000 */
[----:B0-----:R-:W-:Y:S01]  /*2f30*/  FMUL R143, R19, 1.4426950216293334961 ;  /* 0x3fb8aa3b138f7820 */ /* 0x001fe20000400000 */
[----:B------:R-:W-:Y:S01]  /*2f40*/  FADD R19, R16, -R32 ;  /* 0x8000002010137221 */ /* 0x000fe20000000000 */
[----:B------:R-:W-:-:S02]  /*2f50*/  PRMT R154, RZ, 0x7610, R154 ;  /* 0x00007610ff9a7816 */ /* 0x000fc4000000009a */
[----:B------:R-:W-:Y:S02]  /*2f60*/  PRMT R160, RZ, 0x7610, R160 ;  /* 0x00007610ffa07816 */ /* 0x000fe400000000a0 */
[----:B------:R-:W0:Y:S01]  /*2f70*/  MUFU.EX2 R57, R57 ;  /* 0x0000003900397308 */ /* 0x000e220000000800 */
[----:B-1----:R-:W-:Y:S01]  /*2f80*/  FADD R142, R17, -R32 ;  /* 0x80000020118e7221 */ /* 0x002fe20000000000 */
[----:B------:R-:W-:Y:S01]  /*2f90*/  FMUL R153, R19, 1.4426950216293334961 ;  /* 0x3fb8aa3b13997820 */ /* 0x000fe20000400000 */
[----:B------:R-:W-:Y:S02]  /*2fa0*/  PRMT R166, RZ, 0x7610, R166 ;  /* 0x00007610ffa67816 */ /* 0x000fe400000000a6 */
[----:B------:R-:W-:Y:S01]  /*2fb0*/  FMUL R155, R142, 1.4426950216293334961 ;  /* 0x3fb8aa3b8e9b7820 */ /* 0x000fe20000400000 */
[----:B------:R-:W-:Y:S01]  /*2fc0*/  PRMT R147, RZ, 0x7610, R147 ;  /* 0x00007610ff937816 */ /* 0x000fe20000000093 */
[----:B------:R-:W-:Y:S01]  /*2fd0*/  FADD R142, R13, -R32 ;  /* 0x800000200d8e7221 */ /* 0x000fe20000000000 */
[----:B------:R1:W-:Y:S01]  /*2fe0*/  MUFU.EX2 R16, R143 ;  /* 0x0000008f00107308 */ /* 0x0003e20000000800 */
[----:B------:R-:W-:Y:S01]  /*2ff0*/  FMUL R152, R18, 1.4426950216293334961 ;  /* 0x3fb8aa3b12987820 */ /* 0x000fe20000400000 */
[----:B------:R-:W-:-:S02]  /*3000*/  PRMT R19, RZ, 0x7610, R19 ;  /* 0x00007610ff137816 */ /* 0x000fc40000000013 */
[----:B------:R-:W-:Y:S02]  /*3010*/  PRMT R18, RZ, 0x7610, R18 ;  /* 0x00007610ff127816 */ /* 0x000fe40000000012 */
[----:B------:R-:W-:Y:S02]  /*3020*/  PRMT R158, RZ, 0x7610, R158 ;  /* 0x00007610ff9e7816 */ /* 0x000fe4000000009e */
[----:B------:R2:W-:Y:S01]  /*3030*/  MUFU.EX2 R17, R153 ;  /* 0x0000009900117308 */ /* 0x0005e20000000800 */
[----:B-1----:R-:W-:Y:S01]  /*3040*/  FMUL R143, R12, 1.4426950216293334961 ;  /* 0x3fb8aa3b0c8f7820 */ /* 0x002fe20000400000 */
[----:B------:R-:W-:Y:S01]  /*3050*/  PRMT R12, RZ, 0x7610, R12 ;  /* 0x00007610ff0c7816 */ /* 0x000fe2000000000c */
[----:B------:R-:W3:Y:S01]  /*3060*/  @P0 LDG.E.U8 R146, desc[UR20][R140.64] ;  /* 0x000000148c920981 */ /* 0x000ee2000c1e1100 */
[----:B------:R-:W-:Y:S02]  /*3070*/  PRMT R168, RZ, 0x7610, R168 ;  /* 0x00007610ffa87816 */ /* 0x000fe400000000a8 */
[----:B------:R-:W-:Y:S01]  /*3080*/  PRMT R150, RZ, 0x7610, R150 ;  /* 0x00007610ff967816 */ /* 0x000fe20000000096 */
[----:B------:R-:W4:Y:S01]  /*3090*/  @P0 LDG.E.U8 R154, desc[UR20][R132.64] ;  /* 0x00000014849a0981 */ /* 0x000f22000c1e1100 */
[----:B------:R1:W-:Y:S01]  /*30a0*/  MUFU.EX2 R13, R155 ;  /* 0x0000009b000d7308 */ /* 0x0003e20000000800 */
[----:B--2---:R-:W-:-:S02]  /*30b0*/  PRMT R153, RZ, 0x7610, R153 ;  /* 0x00007610ff997816 */ /* 0x004fc40000000099 */
[----:B------:R-:W-:Y:S01]  /*30c0*/  PRMT R156, RZ, 0x7610, R156 ;  /* 0x00007610ff9c7816 */ /* 0x000fe2000000009c */
[----:B------:R-:W2:Y:S01]  /*30d0*/  @P0 LDG.E.U8 R160, desc[UR20][R124.64] ;  /* 0x000000147ca00981 */ /* 0x000ea2000c1e1100 */
[----:B------:R-:W-:Y:S02]  /*30e0*/  PRMT R164, RZ, 0x7610, R164 ;  /* 0x00007610ffa47816 */ /* 0x000fe400000000a4 */
[----:B------:R-:W-:Y:S01]  /*30f0*/  PRMT R170, RZ, 0x7610, R170 ;  /* 0x00007610ffaa7816 */ /* 0x000fe200000000aa */
[----:B------:R-:W5:Y:S01]  /*3100*/  @P0 LDG.E.U8 R166, desc[UR20][R116.64] ;  /* 0x0000001474a60981 */ /* 0x000f62000c1e1100 */
[----:B-1----:R-:W-:Y:S01]  /*3110*/  PRMT R155, RZ, 0x7610, R155 ;  /* 0x00007610ff9b7816 */ /* 0x002fe2000000009b */
[--C-:B------:R-:W-:Y:S01]  /*3120*/  FADD R10, R10, -R32.reuse ;  /* 0x800000200a0a7221 */ /* 0x100fe20000000000 */
[----:B------:R-:W1:Y:S01]  /*3130*/  MUFU.EX2 R54, R54 ;  /* 0x0000003600367308 */ /* 0x000e620000000800 */
[----:B------:R-:W2:Y:S04]  /*3140*/  @P0 LDG.E.U8 R147, desc[UR20][R138.64] ;  /* 0x000000148a930981 */ /* 0x000ea8000c1e1100 */
[----:B------:R-:W2:Y:S03]  /*3150*/  @P0 LDG.E.U8 R19, desc[UR20][R130.64] ;  /* 0x0000001482130981 */ /* 0x000ea6000c1e1100 */
[----:B------:R-:W0:Y:S01]  /*3160*/  MUFU.EX2 R59, R59 ;  /* 0x0000003b003b7308 */ /* 0x000e220000000800 */
        /* <DEDUP_REMOVED lines=13> */
[----:B------:R-:W2:Y:S01]  /*3240*/  @P0 LDG.E.U8 R170, desc[UR20][R110.64] ;  /* 0x000000146eaa0981 */ /* 0x000ea2000c1e1100 */
[----:B------:R-:W-:Y:S01]  /*3250*/  FMUL R162, R142, 1.4426950216293334961 ;  /* 0x3fb8aa3b8ea27820 */ /* 0x000fe20000400000 */
[--C-:B------:R-:W-:Y:S01]  /*3260*/  FADD R142, R8, -R32.reuse ;  /* 0x80000020088e7221 */ /* 0x100fe20000000000 */
[----:B------:R-:W0:Y:S03]  /*3270*/  MUFU.EX2 R60, R60 ;  /* 0x0000003c003c7308 */ /* 0x000e260000000800 */
[----:B------:R-:W-:Y:S01]  /*3280*/  FMUL R159, R142, 1.4426950216293334961 ;  /* 0x3fb8aa3b8e9f7820 */ /* 0x000fe20000400000 */
[----:B------:R-:W-:-:S04]  /*3290*/  FADD R142, R9, -R32 ;  /* 0x80000020098e7221 */ /* 0x000fc80000000000 */
[----:B------:R-:W-:Y:S01]  /*32a0*/  FMUL R142, R142, 1.4426950216293334961 ;  /* 0x3fb8aa3b8e8e7820 */ /* 0x000fe20000400000 */
[----:B------:R0:W-:Y:S08]  /*32b0*/  MUFU.EX2 R9, R159 ;  /* 0x0000009f00097308 */ /* 0x0001f00000000800 */
[----:B------:R1:W-:Y:S01]  /*32c0*/  MUFU.EX2 R157, R142 ;  /* 0x0000008e009d7308 */ /* 0x0003e20000000800 */
[----:B0-----:R-:W-:-:S07]  /*32d0*/  FADD R159, R50, R55 ;  /* 0x00000037329f7221 */ /* 0x001fce0000000000 */
[----:B------:R-:W0:Y:S01]  /*32e0*/  MUFU.EX2 R65, R65 ;  /* 0x0000004100417308 */ /* 0x000e220000000800 */
[----:B-1----:R-:W-:Y:S01]  /*32f0*/  FMUL R142, R10, 1.4426950216293334961 ;  /* 0x3fb8aa3b0a8e7820 */ /* 0x002fe20000400000 */
[----:B------:R-:W-:-:S06]  /*3300*/  FADD R10, R15, -R32 ;  /* 0x800000200f0a7221 */ /* 0x000fcc0000000000 */
[----:B------:R1:W-:Y:S08]  /*3310*/  MUFU.EX2 R8, R143 ;  /* 0x0000008f00087308 */ /* 0x0003f00000000800 */
[----:B------:R0:W-:Y:S01]  /*3320*/  MUFU.EX2 R15, R142 ;  /* 0x0000008e000f7308 */ /* 0x0001e20000000800 */
[----:B-1----:R-:W-:Y:S01]  /*3330*/  FMUL R143, R10, 1.4426950216293334961 ;  /* 0x3fb8aa3b0a8f7820 */ /* 0x002fe20000400000 */
[--C-:B------:R-:W-:Y:S01]  /*3340*/  FADD R10, R14, -R32.reuse ;  /* 0x800000200e0a7221 */ /* 0x100fe20000000000 */
[----:B------:R-:W-:-:S05]  /*3350*/  FADD R27, R27, -R32 ;  /* 0x800000201b1b7221 */ /* 0x000fca0000000000 */
[----:B------:R-:W1:Y:S01]  /*3360*/  MUFU.EX2 R62, R62 ;  /* 0x0000003e003e7308 */ /* 0x000e620000000800 */
[----:B0-----:R-:W-:-:S07]  /*3370*/  FADD R142, R52, R159 ;  /* 0x0000009f348e7221 */ /* 0x001fce0000000000 */
[----:B------:R0:W-:Y:S01]  /*3380*/  MUFU.EX2 R14, R143 ;  /* 0x0000008f000e7308 */ /* 0x0001e20000000800 */
[--C-:B------:R-:W-:Y:S01]  /*3390*/  FADD R6, R6, -R32.reuse ;  /* 0x8000002006067221 */ /* 0x100fe20000000000 */
[--C-:B------:R-:W-:Y:S01]  /*33a0*/  FADD R7, R7, -R32.reuse ;  /* 0x8000002007077221 */ /* 0x100fe20000000000 */
[--C-:B------:R-:W-:Y:S01]  /*33b0*/  FADD R11, R11, -R32.reuse ;  /* 0x800000200b0b7221 */ /* 0x100fe20000000000 */
[----:B------:R-:W-:-:S04]  /*33c0*/  FADD R25, R25, -R32 ;  /* 0x8000002019197221 */ /* 0x000fc80000000000 */
[----:B------:R-:W1:Y:S01]  /*33d0*/  MUFU.EX2 R67, R67 ;  /* 0x0000004300437308 */ /* 0x000e620000000800 */
[----:B0-----:R-:W-:-:S04]  /*33e0*/  FADD R143, R57, R142 ;  /* 0x0000008e398f7221 */ /* 0x001fc80000000000 */
[----:B------:R-:W-:Y:S01]  /*33f0*/  FADD R142, R54, R143 ;  /* 0x0000008f368e7221 */ /* 0x000fe20000000000 */
[--C-:B------:R-:W-:Y:S01]  /*3400*/  FADD R21, R21, -R32.reuse ;  /* 0x8000002015157221 */ /* 0x100fe20000000000 */
[----:B------:R-:W-:Y:S01]  /*3410*/  FADD R20, R20, -R32 ;  /* 0x8000002014147221 */ /* 0x000fe20000000000 */
[----:B------:R-:W0:Y:S01]  /*3420*/  MUFU.EX2 R64, R64 ;  /* 0x0000004000407308 */ /* 0x000e220000000800 */
[----:B------:R-:W-:-:S04]  /*3430*/  FADD R143, R59, R142 ;  /* 0x0000008e3b8f7221 */ /* 0x000fc80000000000 */
[----:B------:R-:W-:Y:S01]  /*3440*/  FADD R142, R56, R143 ;  /* 0x0000008f388e7221 */ /* 0x000fe20000000000 */
[----:B------:R-:W-:Y:S02]  /*3450*/  FADD R24, R24, -R32 ;  /* 0x8000002018187221 */ /* 0x000fe40000000000 */
[----:B------:R-:W0:Y:S01]  /*3460*/  MUFU.EX2 R145, R145 ;  /* 0x0000009100917308 */ /* 0x000e220000000800 */
[----:B------:R-:W-:-:S04]  /*3470*/  FADD R143, R61, R142 ;  /* 0x0000008e3d8f7221 */ /* 0x000fc80000000000 */
[----:B------:R-:W-:Y:S01]  /*3480*/  FADD R142, R58, R143 ;  /* 0x0000008f3a8e7221 */ /* 0x000fe20000000000 */
[----:B------:R-:W-:Y:S02]  /*3490*/  FMUL R27, R27, 1.4426950216293334961 ;  /* 0x3fb8aa3b1b1b7820 */ /* 0x000fe40000400000 */
[----:B------:R-:W0:Y:S01]  /*34a0*/  MUFU.EX2 R66, R66 ;  /* 0x0000004200427308 */ /* 0x000e220000000800 */
[----:B------:R-:W-:Y:S01]  /*34b0*/  FADD R143, R63, R142 ;  /* 0x0000008e3f8f7221 */ /* 0x000fe20000000000 */
[----:B------:R-:W-:Y:S01]  /*34c0*/  FMUL R172, R6, 1.4426950216293334961 ;  /* 0x3fb8aa3b06ac7820 */ /* 0x000fe20000400000 */
[----:B------:R-:W-:Y:S02]  /*34d0*/  FMUL R6, R7, 1.4426950216293334961 ;  /* 0x3fb8aa3b07067820 */ /* 0x000fe40000400000 */
[----:B------:R-:W-:Y:S01]  /*34e0*/  FADD R142, R60, R143 ;  /* 0x0000008f3c8e7221 */ /* 0x000fe20000000000 */
[----:B------:R-:W-:Y:S01]  /*34f0*/  FMUL R7, R11, 1.4426950216293334961 ;  /* 0x3fb8aa3b0b077820 */ /* 0x000fe20000400000 */
[----:B------:R-:W-:Y:S01]  /*3500*/  FMUL R25, R25, 1.4426950216293334961 ;  /* 0x3fb8aa3b19197820 */ /* 0x000fe20000400000 */
[----:B------:R-:W-:Y:S01]  /*3510*/  FMUL R11, R21, 1.4426950216293334961 ;  /* 0x3fb8aa3b150b7820 */ /* 0x000fe20000400000 */
[----:B------:R0:W-:Y:S01]  /*3520*/  MUFU.EX2 R159, R27 ;  /* 0x0000001b009f7308 */ /* 0x0001e20000000800 */
[----:B------:R-:W-:Y:S01]  /*3530*/  FMUL R21, R20, 1.4426950216293334961 ;  /* 0x3fb8aa3b14157820 */ /* 0x000fe20000400000 */
[----:B------:R-:W-:Y:S01]  /*3540*/  FADD R20, R22, -R32 ;  /* 0x8000002016147221 */ /* 0x000fe20000000000 */
[----:B0-----:R-:W-:-:S05]  /*3550*/  FADD R27, R65, R142 ;  /* 0x0000008e411b7221 */ /* 0x001fca0000000000 */
[----:B------:R0:W-:Y:S01]  /*3560*/  MUFU.EX2 R22, R25 ;  /* 0x0000001900167308 */ /* 0x0001e20000000800 */
[----:B-1----:R-:W-:Y:S01]  /*3570*/  FADD R142, R62, R27 ;  /* 0x0000001b3e8e7221 */ /* 0x002fe20000000000 */
[----:B0-----:R-:W-:Y:S01]  /*3580*/  FMUL R25, R24, 1.4426950216293334961 ;  /* 0x3fb8aa3b18197820 */ /* 0x001fe20000400000 */
[----:B------:R-:W-:-:S05]  /*3590*/  FADD R24, R5, -R32 ;  /* 0x8000002005187221 */ /* 0x000fca0000000000 */
[----:B------:R0:W-:Y:S01]  /*35a0*/  MUFU.EX2 R5, R25 ;  /* 0x0000001900057308 */ /* 0x0001e20000000800 */
[----:B------:R-:W-:Y:S01]  /*35b0*/  FADD R26, R26, -R32 ;  /* 0x800000201a1a7221 */ /* 0x000fe20000000000 */
[----:B0-----:R-:W-:-:S06]  /*35c0*/  FADD R25, R67, R142 ;  /* 0x0000008e43197221 */ /* 0x001fcc0000000000 */
[----:B------:R-:W0:Y:S01]  /*35d0*/  MUFU.EX2 R152, R152 ;  /* 0x0000009800987308 */ /* 0x000e220000000800 */
[----:B------:R-:W-:Y:S01]  /*35e0*/  FADD R142, R64, R25 ;  /* 0x00000019408e7221 */ /* 0x000fe20000000000 */
[----:B------:R-:W-:-:S03]  /*35f0*/  FMUL R25, R26, 1.4426950216293334961 ;  /* 0x3fb8aa3b1a197820 */ /* 0x000fc60000400000 */
[----:B------:R-:W-:-:S04]  /*3600*/  FADD R27, R145, R142 ;  /* 0x0000008e911b7221 */ /* 0x000fc80000000000 */
[----:B------:R-:W-:-:S04]  /*3610*/  FADD R26, R66, R27 ;  /* 0x0000001b421a7221 */ /* 0x000fc80000000000 */
[----:B------:R-:W-:Y:S01]  /*3620*/  FADD R142, R23, R26 ;  /* 0x0000001a178e7221 */ /* 0x000fe20000000000 */
[----:B------:R-:W1:Y:S03]  /*3630*/  MUFU.EX2 R162, R162 ;  /* 0x000000a200a27308 */ /* 0x000e660000000800 */
[----:B------:R-:W-:-:S04]  /*3640*/  FADD R27, R149, R142 ;  /* 0x0000008e951b7221 */ /* 0x000fc80000000000 */
[----:B0-----:R-:W-:Y:S01]  /*3650*/  FADD R27, R152, R27 ;  /* 0x0000001b981b7221 */ /* 0x001fe20000000000 */
[----:B------:R-:W-:-:S03]  /*3660*/  FADD R29, R29, -R32 ;  /* 0x800000201d1d7221 */ /* 0x000fc60000000000 */
[----:B------:R-:W-:Y:S01]  /*3670*/  FADD R142, R16, R27 ;  /* 0x0000001b108e7221 */ /* 0x000fe20000000000 */
[----:B------:R-:W-:-:S03]  /*3680*/  FADD R27, R33, -R32 ;  /* 0x80000020211b7221 */ /* 0x000fc60000000000 */
[----:B------:R-:W-:Y:S01]  /*3690*/  FADD R142, R17, R142 ;  /* 0x0000008e118e7221 */ /* 0x000fe20000000000 */
[----:B------:R-:W-:Y:S01]  /*36a0*/  FMUL R29, R29, 1.4426950216293334961 ;  /* 0x3fb8aa3b1d1d7820 */ /* 0x000fe20000400000 */
[----:B------:R-:W-:Y:S02]  /*36b0*/  FMUL R174, R27, 1.4426950216293334961 ;  /* 0x3fb8aa3b1bae7820 */ /* 0x000fe40000400000 */
[----:B------:R-:W-:Y:S01]  /*36c0*/  FADD R27, R13, R142 ;  /* 0x0000008e0d1b7221 */ /* 0x000fe20000000000 */
[----:B------:R-:W0:Y:S01]  /*36d0*/  MUFU.EX2 R172, R172 ;  /* 0x000000ac00ac7308 */ /* 0x000e220000000800 */
[----:B------:R-:W-:-:S07]  /*36e0*/  FADD R30, R30, -R32 ;  /* 0x800000201e1e7221 */ /* 0x000fce0000000000 */
[----:B------:R1:W-:Y:S02]  /*36f0*/  MUFU.EX2 R161, R29 ;  /* 0x0000001d00a17308 */ /* 0x0003e40000000800 */
[----:B-1----:R-:W-:-:S06]  /*3700*/  FADD R29, R162, R27 ;  /* 0x0000001ba21d7221 */ /* 0x002fcc0000000000 */
[----:B------:R-:W1:Y:S01]  /*3710*/  MUFU.EX2 R6, R6 ;  /* 0x0000000600067308 */ /* 0x000e620000000800 */
[----:B------:R-:W-:Y:S01]  /*3720*/  FMUL R27, R30, 1.4426950216293334961 ;  /* 0x3fb8aa3b1e1b7820 */ /* 0x000fe20000400000 */
[----:B------:R-:W-:-:S04]  /*3730*/  FADD R30, R8, R29 ;  /* 0x0000001d081e7221 */ /* 0x000fc80000000000 */
[----:B------:R-:W-:Y:S02]  /*3740*/  FADD R30, R9, R30 ;  /* 0x0000001e091e7221 */ /* 0x000fe40000000000 */
[----:B------:R-:W1:Y:S01]  /*3750*/  MUFU.EX2 R7, R7 ;  /* 0x0000000700077308 */ /* 0x000e620000000800 */
[----:B------:R-:W-:Y:S01]  /*3760*/  FMUL R10, R10, 1.4426950216293334961 ;  /* 0x3fb8aa3b0a0a7820 */ /* 0x000fe20000400000 */
[----:B------:R-:W-:-:S04]  /*3770*/  FADD R29, R157, R30 ;  /* 0x0000001e9d1d7221 */ /* 0x000fc80000000000 */
[----:B0-----:R-:W-:Y:S02]  /*3780*/  FADD R29, R172, R29 ;  /* 0x0000001dac1d7221 */ /* 0x001fe40000000000 */
[----:B------:R-:W0:Y:S02]  /*3790*/  MUFU.EX2 R10, R10 ;  /* 0x0000000a000a7308 */ /* 0x000e240000000800 */
[----:B-1----:R-:W-:-:S06]  /*37a0*/  FADD R30, R6, R29 ;  /* 0x0000001d061e7221 */ /* 0x002fcc0000000000 */
[----:B------:R-:W1:Y:S01]  /*37b0*/  MUFU.EX2 R11, R11 ;  /* 0x0000000b000b7308 */ /* 0x000e620000000800 */
[----:B------:R-:W-:Y:S01]  /*37c0*/  FADD R30, R7, R30 ;  /* 0x0000001e071e7221 */ /* 0x000fe20000000000 */
[----:B------:R-:W-:-:S03]  /*37d0*/  FMUL R20, R20, 1.4426950216293334961 ;  /* 0x3fb8aa3b14147820 */ /* 0x000fc60000400000 */
[----:B------:R-:W-:-:S03]  /*37e0*/  FADD R29, R15, R30 ;  /* 0x0000001e0f1d7221 */ /* 0x000fc60000000000 */
[----:B------:R-:W3:Y:S01]  /*37f0*/  MUFU.EX2 R21, R21 ;  /* 0x0000001500157308 */ /* 0x000ee20000000800 */
[----:B------:R-:W-:-:S04]  /*3800*/  FADD R29, R14, R29 ;  /* 0x0000001d0e1d7221 */ /* 0x000fc80000000000 */
[----:B0-----:R-:W-:-:S03]  /*3810*/  FADD R30, R10, R29 ;  /* 0x0000001d0a1e7221 */ /* 0x001fc60000000000 */
[----:B------:R-:W0:Y:S01]  /*3820*/  MUFU.EX2 R20, R20 ;  /* 0x0000001400147308 */ /* 0x000e220000000800 */
[----:B-1----:R-:W-:Y:S01]  /*3830*/  FADD R30, R11, R30 ;  /* 0x0000001e0b1e7221 */ /* 0x002fe20000000000 */
[----:B------:R-:W-:Y:S01]  /*3840*/  FMUL R24, R24, 1.4426950216293334961 ;  /* 0x3fb8aa3b18187820 */ /* 0x000fe20000400000 */
[----:B------:R-:W-:-:S04]  /*3850*/  FADD R4, R4, -R32 ;  /* 0x8000002004047221 */ /* 0x000fc80000000000 */
[----:B------:R-:W-:Y:S01]  /*3860*/  FMUL R4, R4, 1.4426950216293334961 ;  /* 0x3fb8aa3b04047820 */ /* 0x000fe20000400000 */
[----:B---3--:R-:W-:Y:S01]  /*3870*/  FADD R29, R21, R30 ;  /* 0x0000001e151d7221 */ /* 0x008fe20000000000 */
[----:B------:R-:W1:Y:S03]  /*3880*/  MUFU.EX2 R24, R24 ;  /* 0x0000001800187308 */ /* 0x000e660000000800 */
[----:B------:R-:W-:Y:S01]  /*3890*/  FADD R29, R22, R29 ;  /* 0x0000001d161d7221 */ /* 0x000fe20000000000 */
[----:B------:R-:W-:-:S03]  /*38a0*/  FADD R31, R31, -R32 ;  /* 0x800000201f1f7221 */ /* 0x000fc60000000000 */
[----:B0-----:R-:W-:Y:S01]  /*38b0*/  FADD R30, R20, R29 ;  /* 0x0000001d141e7221 */ /* 0x001fe20000000000 */
[----:B------:R-:W0:Y:S01]  /*38c0*/  MUFU.EX2 R4, R4 ;  /* 0x0000000400047308 */ /* 0x000e220000000800 */
[----:B------:R-:W-:Y:S02]  /*38d0*/  FMUL R26, R31, 1.4426950216293334961 ;  /* 0x3fb8aa3b1f1a7820 */ /* 0x000fe40000400000 */
[----:B------:R-:W-:Y:S01]  /*38e0*/  FADD R30, R159, R30 ;  /* 0x0000001e9f1e7221 */ /* 0x000fe20000000000 */
[----:B------:R-:W-:-:S03]  /*38f0*/  FADD R28, R28, -R32 ;  /* 0x800000201c1c7221 */ /* 0x000fc60000000000 */
[----:B------:R-:W-:Y:S01]  /*3900*/  FADD R31, R5, R30 ;  /* 0x0000001e051f7221 */ /* 0x000fe20000000000 */
[----:B------:R-:W3:Y:S01]  /*3910*/  MUFU.EX2 R25, R25 ;  /* 0x0000001900197308 */ /* 0x000ee20000000800 */
[----:B------:R-:W-:Y:S02]  /*3920*/  FMUL R28, R28, 1.4426950216293334961 ;  /* 0x3fb8aa3b1c1c7820 */ /* 0x000fe40000400000 */
[----:B-1----:R-:W-:-:S05]  /*3930*/  FADD R31, R24, R31 ;  /* 0x0000001f181f7221 */ /* 0x002fca0000000000 */
[----:B------:R-:W1:Y:S01]  /*3940*/  MUFU.EX2 R26, R26 ;  /* 0x0000001a001a7308 */ /* 0x000e620000000800 */
[----:B0-----:R-:W-:Y:S01]  /*3950*/  FADD R30, R4, R31 ;  /* 0x0000001f041e7221 */ /* 0x001fe20000000000 */
[----:B------:R-:W-:-:S06]  /*3960*/  FADD R35, R35, -R32 ;  /* 0x8000002023237221 */ /* 0x000fcc0000000000 */
[----:B------:R0:W1:Y:S01]  /*3970*/  MUFU.EX2 R33, R28 ;  /* 0x0000001c00217308 */ /* 0x0000620000000800 */
[----:B------:R-:W-:Y:S01]  /*3980*/  FADD R30, R161, R30 ;  /* 0x0000001ea11e7221 */ /* 0x000fe20000000000 */
[--C-:B------:R-:W-:Y:S01]  /*3990*/  FADD R34, R34, -R32.reuse ;  /* 0x8000002022227221 */ /* 0x100fe20000000000 */
[----:B------:R-:W-:-:S05]  /*39a0*/  FADD R29, R43, -R32 ;  /* 0x800000202b1d7221 */ /* 0x000fca0000000000 */
[----:B------:R-:W2:Y:S01]  /*39b0*/  MUFU.EX2 R174, R174 ;  /* 0x000000ae00ae7308 */ /* 0x000ea20000000800 */
[----:B0-----:R-:W-:Y:S01]  /*39c0*/  FMUL R28, R35, 1.4426950216293334961 ;  /* 0x3fb8aa3b231c7820 */ /* 0x001fe20000400000 */
[----:B---3--:R-:W-:Y:S01]  /*39d0*/  FADD R31, R25, R30 ;  /* 0x0000001e191f7221 */ /* 0x008fe20000000000 */
[----:B------:R-:W-:Y:S01]  /*39e0*/  FMUL R34, R34, 1.4426950216293334961 ;  /* 0x3fb8aa3b22227820 */ /* 0x000fe20000400000 */
[----:B------:R-:W-:-:S04]  /*39f0*/  FADD R37, R37, -R32 ;  /* 0x8000002025257221 */ /* 0x000fc80000000000 */
[----:B------:R-:W0:Y:S01]  /*3a00*/  MUFU.EX2 R27, R27 ;  /* 0x0000001b001b7308 */ /* 0x000e220000000800 */
[----:B------:R-:W-:Y:S01]  /*3a10*/  FMUL R29, R29, 1.4426950216293334961 ;  /* 0x3fb8aa3b1d1d7820 */ /* 0x000fe20000400000 */
[----:B-1----:R-:W-:Y:S01]  /*3a20*/  FADD R30, R26, R31 ;  /* 0x0000001f1a1e7221 */ /* 0x002fe20000000000 */
[----:B------:R-:W-:Y:S01]  /*3a30*/  FMUL R35, R37, 1.4426950216293334961 ;  /* 0x3fb8aa3b25237820 */ /* 0x000fe20000400000 */
[----:B------:R-:W-:-:S04]  /*3a40*/  FADD R36, R36, -R32 ;  /* 0x8000002024247221 */ /* 0x000fc80000000000 */
[----:B------:R-:W1:Y:S01]  /*3a50*/  MUFU.EX2 R28, R28 ;  /* 0x0000001c001c7308 */ /* 0x000e620000000800 */
[----:B------:R-:W-:Y:S01]  /*3a60*/  FMUL R36, R36, 1.4426950216293334961 ;  /* 0x3fb8aa3b24247820 */ /* 0x000fe20000400000 */
[----:B------:R-:W-:-:S06]  /*3a70*/  FADD R39, R39, -R32 ;  /* 0x8000002027277221 */ /* 0x000fcc0000000000 */
[----:B------:R-:W3:Y:S01]  /*3a80*/  MUFU.EX2 R34, R34 ;  /* 0x0000002200227308 */ /* 0x000ee20000000800 */
[----:B------:R-:W-:-:S07]  /*3a90*/  FMUL R39, R39, 1.4426950216293334961 ;  /* 0x3fb8aa3b27277820 */ /* 0x000fce0000400000 */
[----:B------:R0:W-:Y:S01]  /*3aa0*/  MUFU.EX2 R176, R29 ;  /* 0x0000001d00b07308 */ /* 0x0001e20000000800 */
[----:B------:R-:W-:Y:S01]  /*3ab0*/  FADD R38, R38, -R32 ;  /* 0x8000002026267221 */ /* 0x000fe20000000000 */
[----:B0-----:R-:W-:-:S06]  /*3ac0*/  FADD R29, R33, R30 ;  /* 0x0000001e211d7221 */ /* 0x001fcc0000000000 */
[----:B------:R-:W0:Y:S01]  /*3ad0*/  MUFU.EX2 R35, R35 ;  /* 0x0000002300237308 */ /* 0x000e220000000800 */
[----:B--2---:R-:W-:Y:S01]  /*3ae0*/  FADD R30, R174, R29 ;  /* 0x0000001dae1e7221 */ /* 0x004fe20000000000 */
[----:B------:R-:W-:-:S03]  /*3af0*/  FMUL R38, R38, 1.4426950216293334961 ;  /* 0x3fb8aa3b26267820 */ /* 0x000fc60000400000 */
[----:B------:R-:W-:-:S03]  /*3b00*/  FADD R29, R27, R30 ;  /* 0x0000001e1b1d7221 */ /* 0x000fc60000000000 */
[----:B------:R-:W2:Y:S01]  /*3b10*/  MUFU.EX2 R36, R36 ;  /* 0x0000002400247308 */ /* 0x000ea20000000800 */
[----:B------:R-:W-:Y:S01]  /*3b20*/  FADD R40, R40, -R32 ;  /* 0x8000002028287221 */ /* 0x000fe20000000000 */
[----:B-1----:R-:W-:-:S06]  /*3b30*/  FADD R29, R28, R29 ;  /* 0x0000001d1c1d7221 */ /* 0x002fcc0000000000 */
[----:B------:R-:W1:Y:S01]  /*3b40*/  MUFU.EX2 R39, R39 ;  /* 0x0000002700277308 */ /* 0x000e620000000800 */
[----:B---3--:R-:W-:Y:S01]  /*3b50*/  FADD R30, R34, R29 ;  /* 0x0000001d221e7221 */ /* 0x008fe20000000000 */
[----:B------:R-:W-:Y:S01]  /*3b60*/  FMUL R40, R40, 1.4426950216293334961 ;  /* 0x3fb8aa3b28287820 */ /* 0x000fe20000400000 */
[----:B------:R-:W-:-:S05]  /*3b70*/  FADD R45, R45, -R32 ;  /* 0x800000202d2d7221 */ /* 0x000fca0000000000 */
[----:B------:R-:W3:Y:S01]  /*3b80*/  MUFU.EX2 R43, R38 ;  /* 0x00000026002b7308 */ /* 0x000ee20000000800 */
[----:B0-----:R-:W-:Y:S01]  /*3b90*/  FADD R29, R35, R30 ;  /* 0x0000001e231d7221 */ /* 0x001fe20000000000 */
[----:B------:R-:W-:Y:S01]  /*3ba0*/  FMUL R45, R45, 1.4426950216293334961 ;  /* 0x3fb8aa3b2d2d7820 */ /* 0x000fe20000400000 */
[--C-:B------:R-:W-:Y:S01]  /*3bb0*/  FADD R42, R42, -R32.reuse ;  /* 0x800000202a2a7221 */ /* 0x100fe20000000000 */
[----:B------:R-:W-:Y:S01]  /*3bc0*/  FADD R47, R47, -R32 ;  /* 0x800000202f2f7221 */ /* 0x000fe20000000000 */
[----:B--2---:R-:W-:-:S03]  /*3bd0*/  FADD R30, R36, R29 ;  /* 0x0000001d241e7221 */ /* 0x004fc60000000000 */
[----:B------:R-:W0:Y:S01]  /*3be0*/  MUFU.EX2 R40, R40 ;  /* 0x0000002800287308 */ /* 0x000e220000000800 */
[----:B------:R-:W-:Y:S01]  /*3bf0*/  FMUL R42, R42, 1.4426950216293334961 ;  /* 0x3fb8aa3b2a2a7820 */ /* 0x000fe20000400000 */
[----:B-1----:R-:W-:Y:S01]  /*3c00*/  FADD R30, R39, R30 ;  /* 0x0000001e271e7221 */ /* 0x002fe20000000000 */
[----:B------:R-:W-:Y:S01]  /*3c10*/  FMUL R47, R47, 1.4426950216293334961 ;  /* 0x3fb8aa3b2f2f7820 */ /* 0x000fe20000400000 */
[----:B------:R-:W-:-:S04]  /*3c20*/  FADD R44, R44, -R32 ;  /* 0x800000202c2c7221 */ /* 0x000fc80000000000 */
[----:B------:R-:W1:Y:S01]  /*3c30*/  MUFU.EX2 R45, R45 ;  /* 0x0000002d002d7308 */ /* 0x000e620000000800 */
[----:B---3--:R-:W-:Y:S01]  /*3c40*/  FADD R29, R43, R30 ;  /* 0x0000001e2b1d7221 */ /* 0x008fe20000000000 */
[----:B------:R-:W-:Y:S01]  /*3c50*/  FMUL R44, R44, 1.4426950216293334961 ;  /* 0x3fb8aa3b2c2c7820 */ /* 0x000fe20000400000 */
[----:B------:R-:W-:-:S05]  /*3c60*/  FADD R49, R49, -R32 ;  /* 0x8000002031317221 */ /* 0x000fca0000000000 */
[----:B------:R-:W2:Y:S01]  /*3c70*/  MUFU.EX2 R42, R42 ;  /* 0x0000002a002a7308 */ /* 0x000ea20000000800 */
[----:B------:R-:W-:Y:S01]  /*3c80*/  FADD R29, R176, R29 ;  /* 0x0000001db01d7221 */ /* 0x000fe20000000000 */
[----:B------:R-:W-:-:S06]  /*3c90*/  FMUL R49, R49, 1.4426950216293334961 ;  /* 0x3fb8aa3b31317820 */ /* 0x000fcc0000400000 */
[----:B------:R-:W3:Y:S01]  /*3ca0*/  MUFU.EX2 R47, R47 ;  /* 0x0000002f002f7308 */ /* 0x000ee20000000800 */
[----:B0-----:R-:W-:-:S07]  /*3cb0*/  FADD R30, R40, R29 ;  /* 0x0000001d281e7221 */ /* 0x001fce0000000000 */
[----:B------:R-:W0:Y:S01]  /*3cc0*/  MUFU.EX2 R44, R44 ;  /* 0x0000002c002c7308 */ /* 0x000e220000000800 */
[----:B-1----:R-:W-:Y:S01]  /*3cd0*/  FADD R29, R45, R30 ;  /* 0x0000001e2d1d7221 */ /* 0x002fe20000000000 */
[----:B------:R-:W-:-:S06]  /*3ce0*/  FADD R46, R46, -R32 ;  /* 0x800000202e2e7221 */ /* 0x000fcc0000000000 */
[----:B------:R-:W1:Y:S01]  /*3cf0*/  MUFU.EX2 R49, R49 ;  /* 0x0000003100317308 */ /* 0x000e620000000800 */
[----:B--2---:R-:W-:Y:S01]  /*3d00*/  FADD R30, R42, R29 ;  /* 0x0000001d2a1e7221 */ /* 0x004fe20000000000 */
[----:B------:R-:W-:-:S03]  /*3d10*/  FMUL R46, R46, 1.4426950216293334961 ;  /* 0x3fb8aa3b2e2e7820 */ /* 0x000fc60000400000 */
[----:B---3--:R-:W-:Y:S01]  /*3d20*/  FADD R29, R47, R30 ;  /* 0x0000001e2f1d7221 */ /* 0x008fe20000000000 */
[--C-:B------:R-:W-:Y:S01]  /*3d30*/  FADD R48, R48, -R32.reuse ;  /* 0x8000002030307221 */ /* 0x100fe20000000000 */
[--C-:B------:R-:W-:Y:S01]  /*3d40*/  FADD R51, R51, -R32.reuse ;  /* 0x8000002033337221 */ /* 0x100fe20000000000 */
[----:B------:R-:W-:Y:S01]  /*3d50*/  LOP3.LUT R144, R144, 0x1f0, RZ, 0xc0, !PT ;  /* 0x000001f090907812 */ /* 0x000fe200078ec0ff */
[----:B0-----:R-:W-:Y:S01]  /*3d60*/  FADD R38, R44, R29 ;  /* 0x0000001d2c267221 */ /* 0x001fe20000000000 */
[----:B------:R-:W0:Y:S01]  /*3d70*/  MUFU.EX2 R46, R46 ;  /* 0x0000002e002e7308 */ /* 0x000e220000000800 */
[----:B------:R-:W-:Y:S01]  /*3d80*/  FMUL R48, R48, 1.4426950216293334961 ;  /* 0x3fb8aa3b30307820 */ /* 0x000fe20000400000 */
[----:B------:R-:W-:Y:S02]  /*3d90*/  IMAD.SHL.U32 R142, R0, 0x10, RZ ;  /* 0x00000010008e7824 */ /* 0x000fe400078e00ff */
[----:B------:R-:W-:Y:S01]  /*3da0*/  FMUL R51, R51, 1.4426950216293334961 ;  /* 0x3fb8aa3b33337820 */ /* 0x000fe20000400000 */
[----:B------:R-:W-:Y:S01]  /*3db0*/  FADD R53, R53, -R32 ;  /* 0x8000002035357221 */ /* 0x000fe20000000000 */
[C---:B-1----:R-:W-:Y:S01]  /*3dc0*/  FADD R29, R49.reuse, R38 ;  /* 0x00000026311d7221 */ /* 0x042fe20000000000 */
[----:B------:R-:W-:Y:S01]  /*3dd0*/  F2FP.SATFINITE.E4M3.F32.PACK_AB_MERGE_C R49, R49, R44, RZ ;  /* 0x0000002c3131723e */ /* 0x000fe200048070ff */
[----:B------:R-:W1:Y:S01]  /*3de0*/  MUFU.EX2 R163, R48 ;  /* 0x0000003000a37308 */ /* 0x000e620000000800 */
[----:B------:R-:W2:Y:S01]  /*3df0*/  LDSM.16.M88 R44, [R144+UR10+0x5000] ;  /* 0x0050000a902c783b */ /* 0x000ea20008000000 */
[----:B------:R-:W-:Y:S01]  /*3e00*/  LOP3.LUT R143, R142, 0x870, RZ, 0xc0, !PT ;  /* 0x000008708e8f7812 */ /* 0x000fe200078ec0ff */
[----:B------:R-:W-:Y:S01]  /*3e10*/  BAR.SYNC.DEFER_BLOCKING 0x0 ;  /* 0x0000000000007b1d */ /* 0x000fe20000010000 */
[----:B------:R-:W-:-:S02]  /*3e20*/  FMUL R53, R53, 1.4426950216293334961 ;  /* 0x3fb8aa3b35357820 */ /* 0x000fc40000400000 */
[----:B------:R-:W-:-:S03]  /*3e30*/  LOP3.LUT R31, R143, 0x40, R68, 0x78, !PT ;  /* 0x000000408f1f7812 */ /* 0x000fc600078e7844 */
[----:B------:R-:W3:Y:S02]  /*3e40*/  MUFU.EX2 R51, R51 ;  /* 0x0000003300337308 */ /* 0x000ee40000000800 */
[----:B------:R-:W-:Y:S01]  /*3e50*/  IMAD R148, R148, 0x80, R31 ;  /* 0x0000008094947824 */ /* 0x000fe200078e021f */
[----:B------:R-:W-:-:S05]  /*3e60*/  F2FP.SATFINITE.E4M3.F32.PACK_AB_MERGE_C R31, R14, R15, RZ ;  /* 0x0000000f0e1f723e */ /* 0x000fca00048070ff */
[----:B------:R-:W2:Y:S01]  /*3e70*/  MUFU.EX2 R30, R53 ;  /* 0x00000035001e7308 */ /* 0x000ea20000000800 */
[----:B0-----:R-:W-:Y:S01]  /*3e80*/  FADD R14, R46, R29 ;  /* 0x0000001d2e0e7221 */ /* 0x001fe20000000000 */
[----:B------:R-:W-:-:S03]  /*3e90*/  F2FP.SATFINITE.E4M3.F32.PACK_AB_MERGE_C R37, R24, R5, RZ ;  /* 0x000000051825723e */ /* 0x000fc600048070ff */
[----:B-1----:R-:W-:Y:S01]  /*3ea0*/  FADD R14, R163, R14 ;  /* 0x0000000ea30e7221 */ /* 0x002fe20000000000 */
[----:B------:R-:W-:Y:S02]  /*3eb0*/  F2FP.SATFINITE.E4M3.F32.PACK_AB_MERGE_C R52, R57, R52, RZ ;  /* 0x000000343934723e */ /* 0x000fe400048070ff */
[----:B------:R-:W-:Y:S01]  /*3ec0*/  F2FP.SATFINITE.E4M3.F32.PACK_AB_MERGE_C R56, R61, R56, RZ ;  /* 0x000000383d38723e */ /* 0x000fe200048070ff */
[----:B---3--:R-:W-:Y:S01]  /*3ed0*/  FADD R5, R51, R14 ;  /* 0x0000000e33057221 */ /* 0x008fe20000000000 */
[----:B------:R-:W-:Y:S02]  /*3ee0*/  F2FP.SATFINITE.E4M3.F32.PACK_AB_MERGE_C R60, R65, R60, RZ ;  /* 0x0000003c413c723e */ /* 0x000fe400048070ff */
[----:B------:R-:W-:Y:S02]  /*3ef0*/  F2FP.SATFINITE.E4M3.F32.PACK_AB_MERGE_C R64, R145, R64, RZ ;  /* 0x000000409140723e */ /* 0x000fe400048070ff */
[----:B------:R-:W-:Y:S02]  /*3f00*/  F2FP.SATFINITE.E4M3.F32.PACK_AB_MERGE_C R149, R152, R149, RZ ;  /* 0x000000959895723e */ /* 0x000fe400048070ff */
[----:B------:R-:W-:-:S02]  /*3f10*/  F2FP.SATFINITE.E4M3.F32.PACK_AB_MERGE_C R13, R162, R13, RZ ;  /* 0x0000000da20d723e */ /* 0x000fc400048070ff */
[----:B------:R-:W-:Y:S02]  /*3f20*/  F2FP.SATFINITE.E4M3.F32.PACK_AB_MERGE_C R157, R172, R157, RZ ;  /* 0x0000009dac9d723e */ /* 0x000fe400048070ff */
[----:B------:R-:W-:Y:S01]  /*3f30*/  F2FP.SATFINITE.E4M3.F32.PACK_AB_MERGE_C R21, R22, R21, RZ ;  /* 0x000000151615723e */ /* 0x000fe200048070ff */
[----:B------:R-:W-:Y:S01]  /*3f40*/  STS.U8 [R107+UR10+0x5000], R146 ;  /* 0x005000926b007988 */ /* 0x000fe2000800000a */
[----:B------:R-:W-:Y:S02]  /*3f50*/  F2FP.SATFINITE.E4M3.F32.PACK_AB_MERGE_C R38, R26, R25, RZ ;  /* 0x000000191a26723e */ /* 0x000fe400048070ff */
[----:B------:R-:W-:Y:S01]  /*3f60*/  F2FP.SATFINITE.E4M3.F32.PACK_AB_MERGE_C R15, R28, R27, RZ ;  /* 0x0000001b1c0f723e */ /* 0x000fe200048070ff */
[----:B----4-:R-:W-:Y:S01]  /*3f70*/  STS.U8 [R107+UR10+0x5400], R154 ;  /* 0x0054009a6b007988 */ /* 0x010fe2000800000a */
[----:B------:R-:W-:Y:S02]  /*3f80*/  F2FP.SATFINITE.E4M3.F32.PACK_AB_MERGE_C R22, R39, R36, RZ ;  /* 0x000000242716723e */ /* 0x000fe400048070ff */
[----:B------:R-:W-:Y:S01]  /*3f90*/  F2FP.SATFINITE.E4M3.F32.PACK_AB_MERGE_C R45, R45, R40, RZ ;  /* 0x000000282d2d723e */ /* 0x000fe200048070ff */
[----:B------:R-:W-:Y:S01]  /*3fa0*/  STS.U8 [R107+UR10+0x5800], R160 ;  /* 0x005800a06b007988 */ /* 0x000fe2000800000a */
[C---:B--2---:R-:W-:Y:S01]  /*3fb0*/  F2FP.SATFINITE.E4M3.F32.PACK_AB_MERGE_C R51, R30.reuse, R51, RZ ;  /* 0x000000331e33723e */ /* 0x044fe200048070ff */
[----:B------:R-:W-:Y:S01]  /*3fc0*/  FADD R40, R30, R5 ;  /* 0x000000051e287221 */ /* 0x000fe20000000000 */
[----:B------:R-:W-:Y:S01]  /*3fd0*/  F2FP.SATFINITE.E4M3.F32.PACK_AB_MERGE_C R25, R59, R54, R56 ;  /* 0x000000363b19723e */ /* 0x000fe20004807038 */
[----:B-----5:R-:W-:Y:S01]  /*3fe0*/  STS.U8 [R107+UR10+0x5c00], R166 ;  /* 0x005c00a66b007988 */ /* 0x020fe2000800000a */
[----:B------:R-:W-:-:S02]  /*3ff0*/  F2FP.SATFINITE.E4M3.F32.PACK_AB_MERGE_C R24, R55, R50, R52 ;  /* 0x000000323718723e */ /* 0x000fc40004807034 */
[----:B------:R-:W-:Y:S01]  /*4000*/  F2FP.SATFINITE.E4M3.F32.PACK_AB_MERGE_C R26, R63, R58, R60 ;  /* 0x0000003a3f1a723e */ /* 0x000fe2000480703c */
[----:B------:R0:W-:Y:S01]  /*4010*/  STS.U8 [R106+UR10+0x5100], R147 ;  /* 0x005100936a007988 */ /* 0x0001e2000800000a */
[----:B------:R-:W-:Y:S02]  /*4020*/  F2FP.SATFINITE.E4M3.F32.PACK_AB_MERGE_C R27, R67, R62, R64 ;  /* 0x0000003e431b723e */ /* 0x000fe40004807040 */
[----:B------:R-:W-:Y:S01]  /*4030*/  F2FP.SATFINITE.E4M3.F32.PACK_AB_MERGE_C R29, R17, R16, R13 ;  /* 0x00000010111d723e */ /* 0x000fe2000480700d */
[----:B------:R-:W-:Y:S01]  /*4040*/  STS.U8 [R106+UR10+0x5500], R19 ;  /* 0x005500136a007988 */ /* 0x000fe2000800000a */
[----:B------:R-:W-:Y:S02]  /*4050*/  F2FP.SATFINITE.E4M3.F32.PACK_AB_MERGE_C R28, R23, R66, R149 ;  /* 0x00000042171c723e */ /* 0x000fe40004807095 */
[----:B------:R-:W-:Y:S01]  /*4060*/  F2FP.SATFINITE.E4M3.F32.PACK_AB_MERGE_C R30, R9, R8, R157 ;  /* 0x00000008091e723e */ /* 0x000fe2000480709d */
[----:B------:R-:W-:Y:S01]  /*4070*/  STS.U8 [R106+UR10+0x5900], R153 ;  /* 0x005900996a007988 */ /* 0x000fe2000800000a */
[----:B------:R-:W-:-:S02]  /*4080*/  F2FP.SATFINITE.E4M3.F32.PACK_AB_MERGE_C R31, R7, R6, R31 ;  /* 0x00000006071f723e */ /* 0x000fc4000480701f */
[----:B------:R-:W-:Y:S01]  /*4090*/  F2FP.SATFINITE.E4M3.F32.PACK_AB_MERGE_C R37, R159, R20, R37 ;  /* 0x000000149f25723e */ /* 0x000fe20004807025 */
[----:B------:R-:W-:Y:S01]  /*40a0*/  STS.U8 [R106+UR10+0x5d00], R155 ;  /* 0x005d009b6a007988 */ /* 0x000fe2000800000a */
[----:B0-----:R-:W-:Y:S02]  /*40b0*/  LOP3.LUT R147, R148, 0x10, RZ, 0x3c, !PT ;  /* 0x0000001094937812 */ /* 0x001fe400078e3cff */
[----:B------:R-:W-:Y:S01]  /*40c0*/  F2FP.SATFINITE.E4M3.F32.PACK_AB_MERGE_C R36, R11, R10, R21 ;  /* 0x0000000a0b24723e */ /* 0x000fe20004807015 */
[----:B------:R-:W-:Y:S01]  /*40d0*/  STS.U8 [R105+UR10+0x5200], R18 ;  /* 0x0052001269007988 */ /* 0x000fe2000800000a */
[----:B------:R-:W-:Y:S02]  /*40e0*/  F2FP.SATFINITE.E4M3.F32.PACK_AB_MERGE_C R38, R161, R4, R38 ;  /* 0x00000004a126723e */ /* 0x000fe40004807026 */
[----:B------:R-:W-:Y:S01]  /*40f0*/  F2FP.SATFINITE.E4M3.F32.PACK_AB_MERGE_C R39, R174, R33, R15 ;  /* 0x00000021ae27723e */ /* 0x000fe2000480700f */
[----:B------:R-:W-:Y:S01]  /*4100*/  STS.U8 [R105+UR10+0x5600], R158 ;  /* 0x0056009e69007988 */ /* 0x000fe2000800000a */
[----:B------:R-:W-:-:S02]  /*4110*/  F2FP.SATFINITE.E4M3.F32.PACK_AB_MERGE_C R20, R35, R34, R22 ;  /* 0x000000222314723e */ /* 0x000fc40004807016 */
[----:B------:R-:W-:Y:S01]  /*4120*/  LOP3.LUT R146, R148, 0x20, RZ, 0x3c, !PT ;  /* 0x0000002094927812 */ /* 0x000fe200078e3cff */
[----:B------:R0:W-:Y:S01]  /*4130*/  STS.U8 [R105+UR10+0x5a00], R12 ;  /* 0x005a000c69007988 */ /* 0x0001e2000800000a */
[----:B------:R-:W-:Y:S02]  /*4140*/  F2FP.SATFINITE.E4M3.F32.PACK_AB_MERGE_C R21, R176, R43, R45 ;  /* 0x0000002bb015723e */ /* 0x000fe4000480702d */
[----:B------:R-:W-:Y:S01]  /*4150*/  F2FP.SATFINITE.E4M3.F32.PACK_AB_MERGE_C R22, R47, R42, R49 ;  /* 0x0000002a2f16723e */ /* 0x000fe20004807031 */
[----:B------:R1:W-:Y:S01]  /*4160*/  STS.U8 [R105+UR10+0x5e00], R168 ;  /* 0x005e00a869007988 */ /* 0x0003e2000800000a */
[----:B------:R-:W-:Y:S02]  /*4170*/  F2FP.SATFINITE.E4M3.F32.PACK_AB_MERGE_C R23, R163, R46, R51 ;  /* 0x0000002ea317723e */ /* 0x000fe40004807033 */
[----:B------:R-:W-:Y:S01]  /*4180*/  LOP3.LUT R145, R148, 0x30, RZ, 0x3c, !PT ;  /* 0x0000003094917812 */ /* 0x000fe200078e3cff */
[----:B------:R1:W-:Y:S04]  /*4190*/  STS.U8 [R103+UR10+0x5300], R150 ;  /* 0x0053009667007988 */ /* 0x0003e8000800000a */
[----:B------:R1:W-:Y:S04]  /*41a0*/  STS.U8 [R103+UR10+0x5700], R156 ;  /* 0x0057009c67007988 */ /* 0x0003e8000800000a */
[----:B------:R1:W-:Y:S04]  /*41b0*/  STS.U8 [R103+UR10+0x5b00], R164 ;  /* 0x005b00a467007988 */ /* 0x0003e8000800000a */
[----:B------:R1:W-:Y:S04]  /*41c0*/  STS.U8 [R103+UR10+0x5f00], R170 ;  /* 0x005f00aa67007988 */ /* 0x0003e8000800000a */
[----:B------:R1:W-:Y:S04]  /*41d0*/  STS.128 [R148+UR10], R24 ;  /* 0x0000001894007988 */ /* 0x0003e80008000c0a */
[----:B------:R1:W-:Y:S04]  /*41e0*/  STS.128 [R147+UR10], R28 ;  /* 0x0000001c93007988 */ /* 0x0003e80008000c0a */
[----:B------:R1:W-:Y:S01]  /*41f0*/  STS.128 [R146+UR10], R36 ;  /* 0x0000002492007988 */ /* 0x0003e20008000c0a */
[----:B0-----:R-:W0:Y:S03]  /*4200*/  LDTM.x16 R4, tmem[UR28] ;  /* 0x0000001c000479ee */ /* 0x001e260008240000 */
[----:B------:R1:W-:Y:S01]  /*4210*/  STS.128 [R145+UR10], R20 ;  /* 0x0000001491007988 */ /* 0x0003e20008000c0a */
[----:B------:R-:W-:-:S03]  /*4220*/  NOP ;  /* 0x0000000000007918 */ /* 0x000fc60000000000 */
[----:B0-----:R1:W0:Y:S01]  /*4230*/  SHFL.BFLY PT, R33, R40, 0x10, 0x1f ;  /* 0x0e001f0028217f89 */ /* 0x00122200000e0000 */
[----:B------:R-:W-:Y:S05]  /*4240*/  @!P0 BRA `(.L_x_9) ;  /* 0x0000000000448947 */ /* 0x000fea0003800000 */
[C---:B------:R-:W-:Y:S01]  /*4250*/  FMUL R4, R44.reuse, R4 ;  /* 0x000000042c047220 */ /* 0x040fe20000400000 */
        /* <DEDUP_REMOVED lines=14> */
[----:B------:R-:W-:-:S04]  /*4340*/  FMUL R19, R44, R19 ;  /* 0x000000132c137220 */ /* 0x000fc80000400000 */
[----:B------:R2:W-:Y:S03]  /*4350*/  STTM.x16 tmem[UR28], R4 ;  /* 0x00000004000079ed */ /* 0x0005e6000824001c */
.L_x_9:
[----:B------:R-:W3:Y:S02]  /*4360*/  FENCE.VIEW.ASYNC.T ;  /* 0x00000000000073c6 */ /* 0x000ee40000000200 */
[----:B---3--:R-:W-:Y:S01]  /*4370*/  BAR.SYNC.DEFER_BLOCKING 0x0 ;  /* 0x0000000000007b1d */ /* 0x008fe20000010000 */
[----:B01----:R-:W-:Y:S01]  /*4380*/  FADD R40, R40, R33 ;  /* 0x0000002128287221 */ /* 0x003fe20000000000 */
[----:B------:R-:W-:Y:S02]  /*4390*/  ISETP.GE.AND P2, PT, R109, 0x1, PT ;  /* 0x000000016d00780c */ /* 0x000fe40003f46270 */
[----:B------:R-:W-:Y:S01]  /*43a0*/  LOP3.LUT R156, R0, 0xff, RZ, 0xc0, !PT ;  /* 0x000000ff009c7812 */ /* 0x000fe200078ec0ff */
[----:B------:R-:W-:Y:S01]  /*43b0*/  FADD R40, R41, R40 ;  /* 0x0000002829287221 */ /* 0x000fe20000000000 */
[----:B------:R0:W-:Y:S06]  /*43c0*/  MEMBAR.ALL.CTA ;  /* 0x0000000000007992 */ /* 0x0001ec0000008000 */
[----:B0-----:R-:W0:Y:S02]  /*43d0*/  FENCE.VIEW.ASYNC.S ;  /* 0x00000000000073c6 */ /* 0x001e240000000000 */
[----:B0-----:R-:W-:Y:S06]  /*43e0*/  BAR.SYNC.DEFER_BLOCKING 0x0 ;  /* 0x0000000000007b1d */ /* 0x001fec0000010000 */
[----:B------:R-:W-:Y:S05]  /*43f0*/  @!P1 BRA `(.L_x_10) ;  /* 0x0000000000849947 */ /* 0x000fea0003800000 */
[----:B------:R-:W-:Y:S02]  /*4400*/  UIADD3 UR4, UPT, UPT, UR10, 0x5000, URZ ;  /* 0x000050000a047890 */ /* 0x000fe4000fffe0ff */
[----:B------:R-:W-:Y:S02]  /*4410*/  USHF.R.U32.HI UR6, URZ, 0x4, UR10 ;  /* 0x00000004ff067899 */ /* 0x000fe4000801160a */
[----:B------:R-:W-:Y:S02]  /*4420*/  USHF.R.U32.HI UR4, URZ, 0x4, UR4 ;  /* 0x00000004ff047899 */ /* 0x000fe40008011604 */
[----:B------:R-:W-:Y:S02]  /*4430*/  USGXT.U32 UR6, UR6, 0xe ;  /* 0x0000000e0606789a */ /* 0x000fe40008000000 */
[----:B------:R-:W-:Y:S02]  /*4440*/  USGXT.U32 UR14, UR4, 0xe ;  /* 0x0000000e040e789a */ /* 0x000fe40008000000 */
[----:B------:R-:W-:-:S02]  /*4450*/  UIADD3 UR34, UP1, UPT, UR6, 0x2, URZ ;  /* 0x0000000206227890 */ /* 0x000fc4000ff3e0ff */
[----:B------:R-:W-:Y:S01]  /*4460*/  UIADD3 UR32, UP2, UPT, UR14, 0x2, URZ ;  /* 0x000000020e207890 */ /* 0x000fe2000ff5e0ff */
[----:B------:R-:W-:Y:S01]  /*4470*/  UMOV UR4, URZ ;  /* 0x000000ff00047c82 */ /* 0x000fe20008000000 */
[----:B------:R-:W-:Y:S01]  /*4480*/  UMOV UR36, 0x0 ;  /* 0x0000000000247882 */ /* 0x000fe20000000000 */
[----:B------:R-:W-:Y:S02]  /*4490*/  UIADD3.X UR35, UPT, UPT, UR4, 0x40004040, URZ, UP1, !UPT ;  /* 0x4000404004237890 */ /* 0x000fe40008ffe4ff */
[----:B------:R-:W-:Y:S02]  /*44a0*/  UIADD3.X UR33, UPT, UPT, UR4, 0x40004040, URZ, UP2, !UPT ;  /* 0x4000404004217890 */ /* 0x000fe400097fe4ff */
[----:B------:R-:W-:Y:S02]  /*44b0*/  UIADD3.64 UR18, UPT, UPT, UR34, 0x2, URZ ;  /* 0x0000000222127897 */ /* 0x000fe4000fffe0ff */
[----:B------:R-:W-:Y:S02]  /*44c0*/  UIADD3.64 UR24, UPT, UPT, UR32, 0x2, URZ ;  /* 0x0000000220187897 */ /* 0x000fe4000fffe0ff */
[----:B------:R-:W-:-:S02]  /*44d0*/  UIADD3.64 UR26, UPT, UPT, UR34, 0x4, URZ ;  /* 0x00000004221a7897 */ /* 0x000fc4000fffe0ff */
[----:B------:R-:W-:Y:S01]  /*44e0*/  UIADD3.64 UR30, UPT, UPT, UR32, 0x4, URZ ;  /* 0x00000004201e7897 */ /* 0x000fe2000fffe0ff */
[----:B------:R-:W-:Y:S01]  /*44f0*/  UMOV UR37, 0x8080010 ;  /* 0x0808001000257882 */ /* 0x000fe20000000000 */
[----:B------:R-:W-:Y:S01]  /*4500*/  UMOV UR7, 0x40004040 ;  /* 0x4000404000077882 */ /* 0x000fe20000000000 */
[----:B------:R-:W-:Y:S01]  /*4510*/  UMOV UR15, 0x40004040 ;  /* 0x40004040000f7882 */ /* 0x000fe20000000000 */
[----:B------:R-:W-:Y:S01]  /*4520*/  UMOV UR38, 0x0 ;  /* 0x0000000000267882 */ /* 0x000fe20000000000 */
[----:B------:R-:W-:Y:S01]  /*4530*/  UMOV UR39, 0x8080010 ;  /* 0x0808001000277882 */ /* 0x000fe20000000000 */
[----:B------:R-:W-:Y:S01]  /*4540*/  UMOV UR40, 0x0 ;  /* 0x0000000000287882 */ /* 0x000fe20000000000 */
[----:B------:R-:W-:Y:S01]  /*4550*/  UMOV UR41, 0x8080010 ;  /* 0x0808001000297882 */ /* 0x000fe20000000000 */
[----:B------:R-:W-:Y:S01]  /*4560*/  UMOV UR4, UR11 ;  /* 0x0000000b00047c82 */ /* 0x000fe20008000000 */
[----:B------:R-:W-:Y:S01]  /*4570*/  UMOV UR5, URZ ;  /* 0x000000ff00057c82 */ /* 0x000fe20008000000 */
[----:B------:R0:W-:Y:S01]  /*4580*/  UTCQMMA gdesc[UR6], gdesc[UR14], tmem[UR8], tmem[UR36], idesc[UR37], UPT ;  /* 0x00ff240e060075ea */ /* 0x0001e2000b800308 */
[----:B------:R-:W-:Y:S01]  /*4590*/  UMOV UR42, 0x0 ;  /* 0x00000000002a7882 */ /* 0x000fe20000000000 */
[----:B------:R-:W-:Y:S01]  /*45a0*/  UMOV UR43, 0x8080010 ;  /* 0x08080010002b7882 */ /* 0x000fe20000000000 */
[----:B------:R0:W-:Y:S01]  /*45b0*/  UTCQMMA gdesc[UR34], gdesc[UR32], tmem[UR8], tmem[UR38], idesc[UR39], UPT ;  /* 0x00ff2620220075ea */ /* 0x0001e2000b800308 */
[----:B------:R-:W-:Y:S01]  /*45c0*/  UMOV UR4, UR4 ;  /* 0x0000000400047c82 */ /* 0x000fe20008000000 */
[----:B------:R0:W-:Y:S01]  /*45d0*/  UTCQMMA gdesc[UR18], gdesc[UR24], tmem[UR8], tmem[UR40], idesc[UR41], UPT ;  /* 0x00ff2818120075ea */ /* 0x0001e2000b800308 */
[----:B------:R0:W-:Y:S01]  /*45e0*/  UTCQMMA gdesc[UR26], gdesc[UR30], tmem[UR8], tmem[UR42], idesc[UR43], UPT ;  /* 0x00ff2a1e1a0075ea */ /* 0x0001e2000b800308 */
[----:B------:R0:W-:Y:S01]  /*45f0*/  UTCBAR [UR4], URZ ;  /* 0x000000ff040073e9 */ /* 0x0001e200080000ff */
[----:B------:R-:W-:Y:S01]  /*4600*/  NOP ;  /* 0x0000000000007918 */ /* 0x000fe20000000000 */
.L_x_10:
[----:B0-----:R-:W-:Y:S01]  /*4610*/  UMOV UR4, URZ ;  /* 0x000000ff00047c82 */ /* 0x001fe20008000000 */
[----:B------:R-:W-:Y:S02]  /*4620*/  FSEL R36, R32, -INF , P0 ;  /* 0xff80000020247808 */ /* 0x000fe40000000000 */
[----:B------:R-:W-:Y:S01]  /*4630*/  FSEL R149, R40, 1, P0 ;  /* 0x3f80000028957808 */ /* 0x000fe20000000000 */
[----:B------:R-:W-:Y:S06]  /*4640*/  @!P2 BRA `(.L_x_11) ;  /* 0x0000003c00c8a947 */ /* 0x000fec0003800000 */
[----:B------:R-:W-:Y:S01]  /*4650*/  UIADD3 UR6, UPT, UPT, UR10, 0x7000, URZ ;  /* 0x000070000a067890 */ /* 0x000fe2000fffe0ff */
[----:B------:R-:W-:Y:S01]  /*4660*/  IMAD.SHL.U32 R150, R151, 0x80, RZ ;  /* 0x0000008097967824 */ /* 0x000fe200078e00ff */
[----:B------:R-:W-:Y:S01]  /*4670*/  USHF.R.U32.HI UR27, URZ, 0x4, UR10 ;  /* 0x00000004ff1b7899 */ /* 0x000fe2000801160a */
[----:B------:R-:W-:Y:S01]  /*4680*/  IMAD.MOV.U32 R155, RZ, RZ, R36 ;  /* 0x000000ffff9b7224 */ /* 0x000fe200078e0024 */
[----:B------:R-:W-:Y:S01]  /*4690*/  USHF.R.U32.HI UR6, URZ, 0x4, UR6 ;  /* 0x00000004ff067899 */ /* 0x000fe20008011606 */
[----:B------:R-:W-:Y:S01]  /*46a0*/  IMAD.MOV.U32 R154, RZ, RZ, RZ ;  /* 0x000000ffff9a7224 */ /* 0x000fe200078e00ff */
[----:B------:R-:W-:Y:S01]  /*46b0*/  USGXT.U32 UR27, UR27, 0xe ;  /* 0x0000000e1b1b789a */ /* 0x000fe20008000000 */
[----:B------:R-:W-:Y:S01]  /*46c0*/  CS2R R152, SRZ ;  /* 0x0000000000987805 */ /* 0x000fe2000001ff00 */
[----:B------:R-:W-:Y:S01]  /*46d0*/  USGXT.U32 UR22, UR6, 0xe ;  /* 0x0000000e0616789a */ /* 0x000fe20008000000 */
[----:B------:R-:W-:Y:S01]  /*46e0*/  IMAD.MOV.U32 R151, RZ, RZ, R150 ;  /* 0x000000ffff977224 */ /* 0x000fe200078e0096 */
[----:B------:R-:W-:-:S02]  /*46f0*/  UIADD3 UR32, UP3, UPT, UR27, 0x2, URZ ;  /* 0x000000021b207890 */ /* 0x000fc4000ff7e0ff */
[----:B------:R-:W-:Y:S02]  /*4700*/  UIADD3 UR30, UP2, UPT, UR22, 0x2, URZ ;  /* 0x00000002161e7890 */ /* 0x000fe4000ff5e0ff */
[----:B------:R-:W-:Y:S02]  /*4710*/  UIADD3 UR7, UPT, UPT, UR10, 0x4000, URZ ;  /* 0x000040000a077890 */ /* 0x000fe4000fffe0ff */
[----:B------:R-:W-:Y:S01]  /*4720*/  USHF.L.U32 UR23, UR23, 0x7, URZ ;  /* 0x0000000717177899 */ /* 0x000fe200080006ff */
[----:B------:R-:W-:Y:S01]  /*4730*/  UMOV UR5, URZ ;  /* 0x000000ff00057c82 */ /* 0x000fe20008000000 */
[----:B------:R-:W-:Y:S01]  /*4740*/  UMOV UR4, URZ ;  /* 0x000000ff00047c82 */ /* 0x000fe20008000000 */
[----:B------:R-:W-:Y:S02]  /*4750*/  UIADD3.X UR33, UPT, UPT, UR5, 0x40004040, URZ, UP3, !UPT ;  /* 0x4000404005217890 */ /* 0x000fe40009ffe4ff */
[----:B------:R-:W-:Y:S02]  /*4760*/  UIADD3.X UR31, UPT, UPT, UR4, 0x40004040, URZ, UP2, !UPT ;  /* 0x40004040041f7890 */ /* 0x000fe400097fe4ff */
[----:B------:R-:W-:-:S02]  /*4770*/  USHF.R.U32.HI UR13, URZ, 0x4, UR13 ;  /* 0x00000004ff0d7899 */ /* 0x000fc4000801160d */
[----:B------:R-:W-:Y:S02]  /*4780*/  USHF.R.U32.HI UR7, URZ, 0x4, UR7 ;  /* 0x00000004ff077899 */ /* 0x000fe40008011607 */
[----:B------:R-:W-:Y:S02]  /*4790*/  UIADD3 UR34, UP3, UPT, UR32, 0x2, URZ ;  /* 0x0000000220227890 */ /* 0x000fe4000ff7e0ff */
[----:B------:R-:W-:Y:S02]  /*47a0*/  UIADD3 UR36, UP2, UPT, UR32, 0x4, URZ ;  /* 0x0000000420247890 */ /* 0x000fe4000ff5e0ff */
[----:B------:R-:W-:Y:S01]  /*47b0*/  UISETP.NE.U32.AND UP1, UPT, UR16, URZ, UPT ;  /* 0x000000ff1000728c */ /* 0x000fe2000bf25070 */
[----:B------:R-:W-:Y:S01]  /*47c0*/  UMOV UR24, 0x1 ;  /* 0x0000000100187882 */ /* 0x000fe20000000000 */
[----:B------:R-:W0:Y:S01]  /*47d0*/  LDCU UR42, c[0x0][0x3a8] ;  /* 0x00007500ff2a77ac */ /* 0x000e220008000800 */
[----:B------:R-:W-:Y:S02]  /*47e0*/  USGXT.U32 UR13, UR13, 0xe ;  /* 0x0000000e0d0d789a */ /* 0x000fe40008000000 */
[----:B------:R-:W-:-:S02]  /*47f0*/  USGXT.U32 UR26, UR7, 0xe ;  /* 0x0000000e071a789a */ /* 0x000fc40008000000 */
[----:B------:R-:W-:Y:S02]  /*4800*/  UIADD3.X UR35, UPT, UPT, UR33, URZ, URZ, UP3, !UPT ;  /* 0x000000ff21237290 */ /* 0x000fe40009ffe4ff */
[----:B------:R-:W-:Y:S02]  /*4810*/  UIADD3.X UR37, UPT, UPT, UR33, URZ, URZ, UP2, !UPT ;  /* 0x000000ff21257290 */ /* 0x000fe400097fe4ff */
[----:B------:R-:W-:Y:S02]  /*4820*/  UIADD3.64 UR40, UPT, UPT, UR30, 0x2, URZ ;  /* 0x000000021e287897 */ /* 0x000fe4000fffe0ff */
[----:B------:R-:W-:Y:S01]  /*4830*/  UIADD3.64 UR38, UPT, UPT, UR30, 0x4, URZ ;  /* 0x000000041e267897 */ /* 0x000fe2000fffe0ff */
[----:B------:R-:W-:-:S11]  /*4840*/  UMOV UR25, UR23 ;  /* 0x0000001700197c82 */ /* 0x000fd60008000000 */
.L_x_16:
[----:B0-2---:R-:W-:Y:S02]  /*4850*/  SHF.R.S32.HI R19, RZ, 0x1f, R151 ;  /* 0x0000001fff137819 */ /* 0x005fe40000011497 */
[C---:B------:R-:W-:Y:S02]  /*4860*/  IADD3 R4, P0, PT, R151.reuse, R70, RZ ;  /* 0x0000004697047210 */ /* 0x040fe40007f1e0ff */
[----:B------:R-:W-:-:S03]  /*4870*/  IADD3 R6, P1, PT, R151, R72, RZ ;  /* 0x0000004897067210 */ /* 0x000fc60007f3e0ff */
[----:B------:R-:W-:Y:S01]  /*4880*/  IMAD.X R5, R19, 0x1, R71, P0 ;  /* 0x0000000113057824 */ /* 0x000fe200000e0647 */
[----:B------:R-:W-:Y:S01]  /*4890*/  IADD3 R8, P0, PT, R151, R74, RZ ;  /* 0x0000004a97087210 */ /* 0x000fe20007f1e0ff */
[----:B------:R-:W-:Y:S01]  /*48a0*/  IMAD.X R7, R19, 0x1, R73, P1 ;  /* 0x0000000113077824 */ /* 0x000fe200008e0649 */
[----:B------:R-:W-:Y:S02]  /*48b0*/  IADD3 R10, P1, PT, R151, R76, RZ ;  /* 0x0000004c970a7210 */ /* 0x000fe40007f3e0ff */
[----:B------:R1:W2:Y:S01]  /*48c0*/  LDG.E.U8 R18, desc[UR20][R4.64] ;  /* 0x0000001404127981 */ /* 0x0002a2000c1e1100 */
[----:B------:R-:W-:Y:S01]  /*48d0*/  IMAD.X R9, R19, 0x1, R75, P0 ;  /* 0x0000000113097824 */ /* 0x000fe200000e064b */
[----:B------:R-:W-:Y:S01]  /*48e0*/  IADD3 R12, P0, PT, R151, R78, RZ ;  /* 0x0000004e970c7210 */ /* 0x000fe20007f1e0ff */
[----:B------:R-:W-:Y:S01]  /*48f0*/  IMAD.X R11, R19, 0x1, R77, P1 ;  /* 0x00000001130b7824 */ /* 0x000fe200008e064d */
[----:B------:R-:W-:Y:S01]  /*4900*/  IADD3 R14, P1, PT, R151, R80, RZ ;  /* 0x00000050970e7210 */ /* 0x000fe20007f3e0ff */
[----:B------:R3:W4:Y:S02]  /*4910*/  LDG.E.U8 R20, desc[UR20][R6.64] ;  /* 0x0000001406147981 */ /* 0x000724000c1e1100 */
[----:B------:R-:W-:Y:S01]  /*4920*/  IMAD.X R13, R19, 0x1, R79, P0 ;  /* 0x00000001130d7824 */ /* 0x000fe200000e064f */
[----:B------:R-:W-:Y:S01]  /*4930*/  IADD3 R16, P0, PT, R151, R82, RZ ;  /* 0x0000005297107210 */ /* 0x000fe20007f1e0ff */
[----:B------:R-:W-:Y:S01]  /*4940*/  IMAD.X R15, R19, 0x1, R81, P1 ;  /* 0x00000001130f7824 */ /* 0x000fe200008e0651 */
[----:B-1----:R-:W-:Y:S01]  /*4950*/  IADD3 R4, P1, PT, R151, R84, RZ ;  /* 0x0000005497047210 */ /* 0x002fe20007f3e0ff */
[----:B------:R1:W5:Y:S02]  /*4960*/  LDG.E.U8 R22, desc[UR20][R8.64] ;  /* 0x0000001408167981 */ /* 0x000364000c1e1100 */
[----:B------:R-:W-:-:S02]  /*4970*/  IMAD.X R17, R19, 0x1, R83, P0 ;  /* 0x0000000113117824 */ /* 0x000fc400000e0653 */
[----:B------:R-:W-:Y:S01]  /*4980*/  IMAD.X R5, R19, 0x1, R85, P1 ;  /* 0x0000000113057824 */ /* 0x000fe200008e0655 */
[C---:B---3--:R-:W-:Y:S01]  /*4990*/  IADD3 R6, P0, PT, R151.reuse, R86, RZ ;  /* 0x0000005697067210 */ /* 0x048fe20007f1e0ff */
[----:B------:R3:W5:Y:S01]  /*49a0*/  LDG.E.U8 R24, desc[UR20][R10.64] ;  /* 0x000000140a187981 */ /* 0x000762000c1e1100 */
[----:B-1----:R-:W-:-:S03]  /*49b0*/  IADD3 R8, P1, PT, R151, R88, RZ ;  /* 0x0000005897087210 */ /* 0x002fc60007f3e0ff */
[----:B------:R1:W5:Y:S01]  /*49c0*/  LDG.E.U8 R26, desc[UR20][R12.64] ;  /* 0x000000140c1a7981 */ /* 0x000362000c1e1100 */
[C---:B------:R-:W-:Y:S02]  /*49d0*/  IMAD.X R7, R19.reuse, 0x1, R87, P0 ;  /* 0x0000000113077824 */ /* 0x040fe400000e0657 */
        /* <DEDUP_REMOVED lines=14> */
[----:B------:R-:W3:Y:S01]  /*4ac0*/  LDG.E.U8 R8, desc[UR20][R8.64] ;  /* 0x0000001408087981 */ /* 0x000ee2000c1e1100 */
[----:B-1----:R-:W-:-:S03]  /*4ad0*/  IADD3 R6, P1, PT, R151, R100, RZ ;  /* 0x0000006497067210 */ /* 0x002fc60007f3e0ff */
[C---:B------:R-:W-:Y:S01]  /*4ae0*/  IMAD.X R5, R19.reuse, 0x1, R99, P0 ;  /* 0x0000000113057824 */ /* 0x040fe200000e0663 */
[----:B------:R-:W3:Y:S01]  /*4af0*/  LDG.E.U8 R10, desc[UR20][R10.64] ;  /* 0x000000140a0a7981 */ /* 0x000ee2000c1e1100 */
[----:B------:R-:W-:-:S03]  /*4b00*/  IMAD.X R7, R19, 0x1, R101, P1 ;  /* 0x0000000113077824 */ /* 0x000fc600008e0665 */
[----:B------:R-:W3:Y:S04]  /*4b10*/  LDG.E.U8 R12, desc[UR20][R12.64] ;  /* 0x000000140c0c7981 */ /* 0x000ee8000c1e1100 */
[----:B------:R-:W3:Y:S04]  /*4b20*/  LDG.E.U8 R14, desc[UR20][R14.64] ;  /* 0x000000140e0e7981 */ /* 0x000ee8000c1e1100 */
[----:B------:R-:W3:Y:S04]  /*4b30*/  LDG.E.U8 R16, desc[UR20][R16.64] ;  /* 0x0000001410107981 */ /* 0x000ee8000c1e1100 */
[----:B------:R-:W3:Y:S04]  /*4b40*/  LDG.E.U8 R4, desc[UR20][R4.64] ;  /* 0x0000001404047981 */ /* 0x000ee8000c1e1100 */
[----:B------:R-:W3:Y:S01]  /*4b50*/  LDG.E.U8 R6, desc[UR20][R6.64] ;  /* 0x0000001406067981 */ /* 0x000ee2000c1e1100 */
[----:B------:R-:W-:Y:S01]  /*4b60*/  IADD3 R206, P2, PT, R102, R153, RZ ;  /* 0x0000009966ce7210 */ /* 0x000fe20007f5e0ff */
[----:B------:R-:W-:Y:S01]  /*4b70*/  UMOV UR6, 0x1 ;  /* 0x0000000100067882 */ /* 0x000fe20000000000 */
[----:B------:R-:W-:Y:S01]  /*4b80*/  VOTEU.ALL UP2, P6 ;  /* 0x0000000000ff7886 */ /* 0x000fe20003040000 */
[----:B------:R-:W-:-:S04]  /*4b90*/  @!UP0 UIADD3 UR6, UPT, UPT, -UR6, 0x100000, URZ ;  /* 0x0010000006068890 */ /* 0x000fc8000fffe1ff */
[----:B------:R-:W-:Y:S02]  /*4ba0*/  @!UP0 USHF.L.U32 UR7, UR6, 0xb, URZ ;  /* 0x0000000b06078899 */ /* 0x000fe400080006ff */
[----:B------:R-:W-:Y:S01]  /*4bb0*/  @!UP0 USHF.L.U32 UR6, UR6, 0x1, URZ ;  /* 0x0000000106068899 */ /* 0x000fe200080006ff */
[C---:B------:R-:W-:Y:S01]  /*4bc0*/  IADD3 R230, P4, PT, R206.reuse, 0x83, RZ ;  /* 0x00000083cee67810 */ /* 0x040fe20007f9e0ff */
[--C-:B------:R-:W-:Y:S01]  /*4bd0*/  IMAD.X R177, RZ, RZ, R152.reuse, P2 ;  /* 0x000000ffffb17224 */ /* 0x100fe200010e0698 */
[C---:B------:R-:W-:Y:S02]  /*4be0*/  IADD3 R228, P2, PT, R206.reuse, 0x80, RZ ;  /* 0x00000080cee47810 */ /* 0x040fe40007f5e0ff */
[C---:B------:R-:W-:Y:S01]  /*4bf0*/  IADD3 R36, P3, PT, R206.reuse, 0x82, RZ ;  /* 0x00000082ce247810 */ /* 0x040fe20007f7e0ff */
[--C-:B------:R-:W-:Y:S01]  /*4c00*/  IMAD.X R229, RZ, RZ, R177.reuse, P4 ;  /* 0x000000ffffe57224 */ /* 0x100fe200020e06b1 */
        /* <DEDUP_REMOVED lines=34> */
[----:B------:R-:W-:Y:S01]  /*4e30*/  IADD3 R153, P1, PT, R153, 0x80, RZ ;  /* 0x0000008099997810 */ /* 0x000fe20007f3e0ff */
[--C-:B------:R-:W-:Y:S01]  /*4e40*/  IMAD.X R189, RZ, RZ, R177.reuse, P4 ;  /* 0x000000ffffbd7224 */ /* 0x100fe200020e06b1 */
[C---:B------:R-:W-:Y:S01]  /*4e50*/  IADD3 R168, P4, PT, R206.reuse, 0x98, RZ ;  /* 0x00000098cea87810 */ /* 0x040fe20007f9e0ff */
[--C-:B------:R-:W-:Y:S01]  /*4e60*/  IMAD.X R197, RZ, RZ, R177.reuse, P2 ;  /* 0x000000ffffc57224 */ /* 0x100fe200010e06b1 */
[----:B------:R-:W-:Y:S01]  /*4e70*/  IADD3 R180, P3, PT, R206, 0x94, RZ ;  /* 0x00000094ceb47810 */ /* 0x000fe20007f7e0ff */
[----:B------:R-:W-:Y:S01]  /*4e80*/  IMAD.X R152, RZ, RZ, R152, P1 ;  /* 0x000000ffff987224 */ /* 0x000fe200008e0698 */
[----:B------:R-:W-:Y:S01]  /*4e90*/  ISETP.GT.U32.AND P0, PT, R36, R69, PT ;  /* 0x000000452400720c */ /* 0x000fe20003f04070 */
[--C-:B------:R-:W-:Y:S01]  /*4ea0*/  IMAD.X R181, RZ, RZ, R177.reuse, P4 ;  /* 0x000000ffffb57224 */ /* 0x100fe200020e06b1 */
[C---:B------:R-:W-:Y:S01]  /*4eb0*/  IADD3 R166, P4, PT, R206.reuse, 0x99, RZ ;  /* 0x00000099cea67810 */ /* 0x040fe20007f9e0ff */
[----:B------:R-:W-:Y:S01]  /*4ec0*/  IMAD.X R199, RZ, RZ, R177, P3 ;  /* 0x000000ffffc77224 */ /* 0x000fe200018e06b1 */
[----:B------:R-:W-:-:S02]  /*4ed0*/  IADD3 R174, P2, PT, R206, 0x96, RZ ;  /* 0x00000096ceae7810 */ /* 0x000fc40007f5e0ff */
[C-C-:B------:R-:W-:Y:S01]  /*4ee0*/  LOP3.LUT R36, R153.reuse, 0x35, R102.reuse, 0xfe, !PT ;  /* 0x0000003599247812 */ /* 0x140fe200078efe66 */
[--C-:B------:R-:W-:Y:S01]  /*4ef0*/  IMAD.X R167, RZ, RZ, R177.reuse, P4 ;  /* 0x000000ffffa77224 */ /* 0x100fe200020e06b1 */
[C---:B------:R-:W-:Y:S01]  /*4f00*/  IADD3 R172, P4, PT, R206.reuse, 0x9a, RZ ;  /* 0x0000009aceac7810 */ /* 0x040fe20007f9e0ff */
[--C-:B------:R-:W-:Y:S01]  /*4f10*/  IMAD.X R191, RZ, RZ, R177.reuse, P2 ;  /* 0x000000ffffbf7224 */ /* 0x100fe200010e06b1 */
[C-C-:B------:R-:W-:Y:S02]  /*4f20*/  LOP3.LUT R38, R153.reuse, 0x34, R102.reuse, 0xfe, !PT ;  /* 0x0000003499267812 */ /* 0x140fe400078efe66 */
[C---:B------:R-:W-:Y:S01]  /*4f30*/  IADD3 R170, P3, PT, R206.reuse, 0x97, RZ ;  /* 0x00000097ceaa7810 */ /* 0x040fe20007f7e0ff */
[--C-:B------:R-:W-:Y:S01]  /*4f40*/  IMAD.X R169, RZ, RZ, R177.reuse, P4 ;  /* 0x000000ffffa97224 */ /* 0x100fe200020e06b1 */
[----:B------:R-:W-:Y:S02]  /*4f50*/  IADD3 R178, P4, PT, R206, 0x9b, RZ ;  /* 0x0000009bceb27810 */ /* 0x000fe40007f9e0ff */
[----:B------:R-:W-:Y:S01]  /*4f60*/  ISETP.GT.U32.AND P1, PT, R36, R69, PT ;  /* 0x000000452400720c */ /* 0x000fe20003f24070 */
[--C-:B------:R-:W-:Y:S01]  /*4f70*/  IMAD.X R193, RZ, RZ, R177.reuse, P3 ;  /* 0x000000ffffc17224 */ /* 0x100fe200018e06b1 */
[----:B------:R-:W-:Y:S01]  /*4f80*/  LOP3.LUT R36, R153, 0x37, R102, 0xfe, !PT ;  /* 0x0000003799247812 */ /* 0x000fe200078efe66 */
[----:B------:R-:W-:Y:S01]  /*4f90*/  IMAD.X R171, RZ, RZ, R177, P4 ;  /* 0x000000ffffab7224 */ /* 0x000fe200020e06b1 */
[----:B------:R-:W-:-:S02]  /*4fa0*/  IADD3 R192, P4, PT, R206, 0x9c, RZ ;  /* 0x0000009ccec07810 */ /* 0x000fc40007f9e0ff */
[-C--:B------:R-:W-:Y:S02]  /*4fb0*/  ISETP.GT.U32.AND P2, PT, R38, R69.reuse, PT ;  /* 0x000000452600720c */ /* 0x080fe40003f44070 */
[----:B------:R-:W-:Y:S01]  /*4fc0*/  ISETP.GT.U32.AND P3, PT, R36, R69, PT ;  /* 0x000000452400720c */ /* 0x000fe20003f64070 */
[--C-:B------:R-:W-:Y:S01]  /*4fd0*/  IMAD.X R173, RZ, RZ, R177.reuse, P4 ;  /* 0x000000ffffad7224 */ /* 0x100fe200020e06b1 */
[----:B------:R-:W-:Y:S02]  /*4fe0*/  IADD3 R198, P4, PT, R206, 0x9d, RZ ;  /* 0x0000009dcec67810 */ /* 0x000fe40007f9e0ff */
[C---:B------:R-:W-:Y:S02]  /*4ff0*/  ISETP.GT.U32.AND.EX P1, PT, R152.reuse, RZ, PT, P1 ;  /* 0x000000ff9800720c */ /* 0x040fe40003f24110 */
[----:B------:R-:W-:Y:S01]  /*5000*/  ISETP.GT.U32.AND.EX P2, PT, R152, RZ, PT, P2 ;  /* 0x000000ff9800720c */ /* 0x000fe20003f44120 */
[----:B------:R-:W-:Y:S01]  /*5010*/  IMAD.X R175, RZ, RZ, R177, P4 ;  /* 0x000000ffffaf7224 */ /* 0x000fe200020e06b1 */
[----:B------:R-:W-:-:S05]  /*5020*/  IADD3 R202, P4, PT, R206, 0x9e, RZ ;  /* 0x0000009ececa7810 */ /* 0x000fca0007f9e0ff */
[----:B------:R-:W-:Y:S01]  /*5030*/  IMAD.X R179, RZ, RZ, R177, P4 ;  /* 0x000000ffffb37224 */ /* 0x000fe200020e06b1 */
[----:B------:R-:W-:-:S05]  /*5040*/  IADD3 R206, P4, PT, R206, 0x9f, RZ ;  /* 0x0000009fcece7810 */ /* 0x000fca0007f9e0ff */
[----:B------:R-:W-:Y:S01]  /*5050*/  IMAD.X R177, RZ, RZ, R177, P4 ;  /* 0x000000ffffb17224 */ /* 0x000fe200020e06b1 */
[----:B--2---:R-:W-:Y:S04]  /*5060*/  STS.U8 [R107+UR10+0x6000], R18 ;  /* 0x006000126b007988 */ /* 0x004fe8000800000a */
[----:B----4-:R-:W-:Y:S04]  /*5070*/  STS.U8 [R107+UR10+0x6100], R20 ;  /* 0x006100146b007988 */ /* 0x010fe8000800000a */
[----:B-----5:R-:W-:Y:S04]  /*5080*/  STS.U8 [R107+UR10+0x6200], R22 ;  /* 0x006200166b007988 */ /* 0x020fe8000800000a */
[----:B------:R-:W-:Y:S04]  /*5090*/  STS.U8 [R107+UR10+0x6300], R24 ;  /* 0x006300186b007988 */ /* 0x000fe8000800000a */
[----:B------:R-:W-:Y:S04]  /*50a0*/  STS.U8 [R107+UR10+0x6400], R26 ;  /* 0x0064001a6b007988 */ /* 0x000fe8000800000a */
[----:B------:R-:W-:Y:S04]  /*50b0*/  STS.U8 [R107+UR10+0x6500], R28 ;  /* 0x0065001c6b007988 */ /* 0x000fe8000800000a */
[----:B------:R-:W-:Y:S04]  /*50c0*/  STS.U8 [R107+UR10+0x6600], R30 ;  /* 0x0066001e6b007988 */ /* 0x000fe8000800000a */
[----:B------:R-:W-:Y:S04]  /*50d0*/  STS.U8 [R107+UR10+0x6700], R32 ;  /* 0x006700206b007988 */ /* 0x000fe8000800000a */
[----:B------:R-:W-:Y:S04]  /*50e0*/  STS.U8 [R107+UR10+0x6800], R34 ;  /* 0x006800226b007988 */ /* 0x000fe8000800000a */
[----:B---3--:R1:W-:Y:S04]  /*50f0*/  STS.U8 [R107+UR10+0x6900], R8 ;  /* 0x006900086b007988 */ /* 0x0083e8000800000a */
[----:B------:R2:W-:Y:S04]  /*5100*/  STS.U8 [R107+UR10+0x6a00], R10 ;  /* 0x006a000a6b007988 */ /* 0x0005e8000800000a */
[----:B------:R3:W-:Y:S01]  /*5110*/  STS.U8 [R107+UR10+0x6b00], R12 ;  /* 0x006b000c6b007988 */ /* 0x0007e2000800000a */
[----:B-1----:R-:W-:-:S03]  /*5120*/  LOP3.LUT R8, R153, 0x36, R102, 0xfe, !PT ;  /* 0x0000003699087812 */ /* 0x002fc600078efe66 */
[----:B------:R3:W-:Y:S01]  /*5130*/  STS.U8 [R107+UR10+0x6c00], R14 ;  /* 0x006c000e6b007988 */ /* 0x0007e2000800000a */
[----:B--2---:R-:W-:-:S03]  /*5140*/  LOP3.LUT R10, R153, 0x31, R102, 0xfe, !PT ;  /* 0x00000031990a7812 */ /* 0x004fc600078efe66 */
[----:B------:R3:W-:Y:S04]  /*5150*/  STS.U8 [R107+UR10+0x6d00], R16 ;  /* 0x006d00106b007988 */ /* 0x0007e8000800000a */
[----:B------:R3:W-:Y:S04]  /*5160*/  STS.U8 [R107+UR10+0x6e00], R4 ;  /* 0x006e00046b007988 */ /* 0x0007e8000800000a */
[----:B------:R3:W-:Y:S01]  /*5170*/  STS.U8 [R107+UR10+0x6f00], R6 ;  /* 0x006f00066b007988 */ /* 0x0007e2000800000a */
[----:B------:R1:W-:Y:S06]  /*5180*/  MEMBAR.ALL.CTA ;  /* 0x0000000000007992 */ /* 0x0003ec0000008000 */
[----:B-1----:R-:W-:Y:S04]  /*5190*/  FENCE.VIEW.ASYNC.S ;  /* 0x00000000000073c6 */ /* 0x002fe80000000000 */
[----:B------:R-:W1:Y:S02]  /*51a0*/  FENCE.VIEW.ASYNC.S ;  /* 0x00000000000073c6 */ /* 0x000e640000000000 */
[----:B-1----:R3:W1:Y:S02]  /*51b0*/  @!UP2 SYNCS.EXCH.64 URZ, [UR10+0x8010], UR6 ;  /* 0x008010060affa5b2 */ /* 0x0026640008000100 */
[----:B-1----:R-:W-:Y:S06]  /*51c0*/  BAR.SYNC.DEFER_BLOCKING 0x0 ;  /* 0x0000000000007b1d */ /* 0x002fec0000010000 */
[----:B---3--:R-:W-:Y:S05]  /*51d0*/  BRA.U UP1, `(.L_x_12) ;  /* 0x0000000101307547 */ /* 0x008fea000b800000 */
[----:B------:R-:W-:Y:S01]  /*51e0*/  UIADD3 UR6, UPT, UPT, UR10, 0x8010, URZ ;  /* 0x000080100a067890 */ /* 0x000fe2000fffe0ff */
[----:B------:R-:W-:Y:S01]  /*51f0*/  UMOV UR7, URZ ;  /* 0x000000ff00077c82 */ /* 0x000fe20008000000 */
[----:B------:R-:W-:Y:S01]  /*5200*/  UMOV UR16, UR26 ;  /* 0x0000001a00107c82 */ /* 0x000fe20008000000 */
[----:B------:R-:W-:Y:S01]  /*5210*/  UMOV UR17, 0x40004040 ;  /* 0x4000404000117882 */ /* 0x000fe20000000000 */
[----:B------:R-:W-:Y:S01]  /*5220*/  UMOV UR14, UR13 ;  /* 0x0000000d000e7c82 */ /* 0x000fe20008000000 */
[----:B------:R-:W-:Y:S01]  /*5230*/  UMOV UR15, 0xc0004010 ;  /* 0xc0004010000f7882 */ /* 0x000fe20000000000 */
[----:B------:R-:W-:Y:S01]  /*5240*/  UMOV UR18, 0x0 ;  /* 0x0000000000127882 */ /* 0x000fe20000000000 */
[----:B------:R-:W-:Y:S01]  /*5250*/  UMOV UR19, 0x8208010 ;  /* 0x0820801000137882 */ /* 0x000fe20000000000 */
[----:B------:R-:W-:Y:S01]  /*5260*/  UMOV UR6, UR6 ;  /* 0x0000000600067c82 */ /* 0x000fe20008000000 */
[----:B------:R1:W-:Y:S01]  /*5270*/  UTCQMMA gdesc[UR16], gdesc[UR14], tmem[UR29], tmem[UR18], idesc[UR19], !UPT ;  /* 0x00ff120e100075ea */ /* 0x0003e2000f80031d */
[----:B------:R1:W-:Y:S01]  /*5280*/  UTCBAR [UR6], URZ ;  /* 0x000000ff060073e9 */ /* 0x0003e200080000ff */
[----:B------:R-:W-:-:S02]  /*5290*/  NOP ;  /* 0x0000000000007918 */ /* 0x000fc40000000000 */
.L_x_12:
[----:B------:R-:W2:Y:S01]  /*52a0*/  SYNCS.PHASECHK.TRANS64.TRYWAIT P4, [UR10+0x8010], RZ ;  /* 0x008010ffff0075a7 */ /* 0x000ea2000808110a */
[----:B------:R-:W-:Y:S02]  /*52b0*/  SEL R163, RZ, 0x4, !P1 ;  /* 0x00000004ffa37807 */ /* 0x000fe40004800000 */
[-C--:B------:R-:W-:Y:S02]  /*52c0*/  ISETP.GT.U32.AND P1, PT, R8, R69.reuse, PT ;  /* 0x000000450800720c */ /* 0x080fe40003f24070 */
[----:B------:R-:W-:Y:S02]  /*52d0*/  SEL R164, RZ, 0x7fff8, !P2 ;  /* 0x0007fff8ffa47807 */ /* 0x000fe40005000000 */
[----:B------:R-:W-:Y:S02]  /*52e0*/  ISETP.GT.U32.AND.EX P3, PT, R152, RZ, PT, P3 ;  /* 0x000000ff9800720c */ /* 0x000fe40003f64130 */
[----:B------:R-:W-:Y:S02]  /*52f0*/  ISETP.GT.U32.AND P2, PT, R10, R69, PT ;  /* 0x000000450a00720c */ /* 0x000fe40003f44070 */
[----:B------:R-:W-:-:S02]  /*5300*/  LOP3.LUT R6, R153, 0x30, R102, 0xfe, !PT ;  /* 0x0000003099067812 */ /* 0x000fc400078efe66 */
[----:B------:R-:W-:Y:S02]  /*5310*/  ISETP.GT.U32.AND.EX P1, PT, R152, RZ, PT, P1 ;  /* 0x000000ff9800720c */ /* 0x000fe40003f24110 */
[----:B------:R-:W-:Y:S02]  /*5320*/  SEL R187, RZ, 0x1, !P3 ;  /* 0x00000001ffbb7807 */ /* 0x000fe40005800000 */
[C-C-:B------:R-:W-:Y:S02]  /*5330*/  LOP3.LUT R4, R153.reuse, 0x33, R102.reuse, 0xfe, !PT ;  /* 0x0000003399047812 */ /* 0x140fe400078efe66 */
[----:B------:R-:W-:Y:S02]  /*5340*/  ISETP.GT.U32.AND P3, PT, R6, R69, PT ;  /* 0x000000450600720c */ /* 0x000fe40003f64070 */
[----:B------:R-:W-:Y:S02]  /*5350*/  ISETP.GT.U32.AND.EX P2, PT, R152, RZ, PT, P2 ;  /* 0x000000ff9800720c */ /* 0x000fe40003f44120 */
[----:B------:R-:W-:-:S02]  /*5360*/  LOP3.LUT R6, R153, 0x32, R102, 0xfe, !PT ;  /* 0x0000003299067812 */ /* 0x000fc400078efe66 */
[----:B------:R-:W-:Y:S02]  /*5370*/  SEL R188, RZ, 0x1fffe, !P1 ;  /* 0x0001fffeffbc7807 */ /* 0x000fe40004800000 */
[-C--:B------:R-:W-:Y:S02]  /*5380*/  ISETP.GT.U32.AND P1, PT, R4, R69.reuse, PT ;  /* 0x000000450400720c */ /* 0x080fe40003f24070 */
[----:B------:R-:W-:Y:S02]  /*5390*/  ISETP.GT.U32.AND.EX P3, PT, R152, RZ, PT, P3 ;  /* 0x000000ff9800720c */ /* 0x000fe40003f64130 */
[----:B------:R-:W-:Y:S02]  /*53a0*/  SEL R160, RZ, 0x4, !P2 ;  /* 0x00000004ffa07807 */ /* 0x000fe40005000000 */
[----:B------:R-:W-:Y:S02]  /*53b0*/  LOP3.LUT R4, R153, 0x3d, R102, 0xfe, !PT ;  /* 0x0000003d99047812 */ /* 0x000fe400078efe66 */
[----:B------:R-:W-:-:S02]  /*53c0*/  ISETP.GT.U32.AND P2, PT, R6, R69, PT ;  /* 0x000000450600720c */ /* 0x000fc40003f44070 */
[----:B------:R-:W-:Y:S02]  /*53d0*/  SEL R161, RZ, 0x7fff8, !P3 ;  /* 0x0007fff8ffa17807 */ /* 0x000fe40005800000 */
[----:B------:R-:W-:Y:S02]  /*53e0*/  ISETP.GT.U32.AND P3, PT, R4, R69, PT ;  /* 0x000000450400720c */ /* 0x000fe40003f64070 */
[C---:B------:R-:W-:Y:S02]  /*53f0*/  ISETP.GT.U32.AND.EX P2, PT, R152.reuse, RZ, PT, P2 ;  /* 0x000000ff9800720c */ /* 0x040fe40003f44120 */
[----:B------:R-:W-:Y:S02]  /*5400*/  ISETP.GT.U32.AND.EX P1, PT, R152, RZ, PT, P1 ;  /* 0x000000ff9800720c */ /* 0x000fe40003f24110 */
[C-C-:B------:R-:W-:Y:S02]  /*5410*/  LOP3.LUT R4, R153.reuse, 0x3e, R102.reuse, 0xfe, !PT ;  /* 0x0000003e99047812 */ /* 0x140fe400078efe66 */
[----:B------:R-:W-:-:S02]  /*5420*/  LOP3.LUT R6, R153, 0x3c, R102, 0xfe, !PT ;  /* 0x0000003c99067812 */ /* 0x000fc400078efe66 */
[----:B------:R-:W-:Y:S02]  /*5430*/  SEL R183, RZ, 0x1fffe, !P2 ;  /* 0x0001fffeffb77807 */ /* 0x000fe40005000000 */
[----:B------:R-:W-:Y:S02]  /*5440*/  SEL R186, RZ, 0x1, !P1 ;  /* 0x00000001ffba7807 */ /* 0x000fe40004800000 */
[-C--:B------:R-:W-:Y:S02]  /*5450*/  ISETP.GT.U32.AND P2, PT, R4, R69.reuse, PT ;  /* 0x000000450400720c */ /* 0x080fe40003f44070 */
[----:B------:R-:W-:Y:S02]  /*5460*/  ISETP.GT.U32.AND P1, PT, R6, R69, PT ;  /* 0x000000450600720c */ /* 0x000fe40003f24070 */
[----:B------:R-:W-:Y:S01]  /*5470*/  LOP3.LUT R4, R153, 0x39, R102, 0xfe, !PT ;  /* 0x0000003999047812 */ /* 0x000fe200078efe66 */
[----:B--2---:R-:W-:Y:S10]  /*5480*/  @!P4 BRA `(.L_x_13) ;  /* 0x0000004000fcc947 */ /* 0x004ff40003800000 */
.L_x_22:
[-C--:B------:R-:W-:Y:S01]  /*5490*/  ISETP.GT.U32.AND P4, PT, R4, R69.reuse, PT ;  /* 0x000000450400720c */ /* 0x080fe20003f84070 */
[----:B------:R-:W-:Y:S01]  /*54a0*/  BAR.SYNC.DEFER_BLOCKING 0x0 ;  /* 0x0000000000007b1d */ /* 0x000fe20000010000 */
[----:B------:R-:W-:Y:S01]  /*54b0*/  ISETP.GT.U32.AND.EX P3, PT, R152, RZ, PT, P3 ;  /* 0x000000ff9800720c */ /* 0x000fe20003f64130 */
[----:B------:R-:W-:Y:S01]  /*54c0*/  IMAD.IADD R187, R187, 0x1, R188 ;  /* 0x00000001bbbb7824 */ /* 0x000fe200078e02bc */
[----:B------:R-:W-:Y:S01]  /*54d0*/  LOP3.LUT R158, R153, 0x38, R102, 0xfe, !PT ;  /* 0x00000038999e7812 */ /* 0x000fe200078efe66 */
[----:B------:R-:W-:Y:S01]  /*54e0*/  IMAD.IADD R183, R186, 0x1, R183 ;  /* 0x00000001bab77824 */ /* 0x000fe200078e02b7 */
[----:B------:R-:W-:Y:S01]  /*54f0*/  SEL R159, RZ, 0x4, !P3 ;  /* 0x00000004ff9f7807 */ /* 0x000fe20005800000 */
[----:B------:R-:W-:Y:S01]  /*5500*/  USHF.R.S32.HI UR4, URZ, 0x1f, UR25 ;  /* 0x0000001fff047899 */ /* 0x000fe20008011419 */
[----:B------:R-:W-:Y:S01]  /*5510*/  ISETP.GT.U32.AND P3, PT, R158, R69, PT ;  /* 0x000000459e00720c */ /* 0x000fe20003f64070 */
[----:B------:R-:W-:Y:S01]  /*5520*/  LDTM.16dp32bit_t0_t15.x64 R4, tmem[UR12] ;  /* 0x0000000c000479ee */ /* 0x000fe20008b00000 */
[----:B------:R-:W2:Y:S01]  /*5530*/  LDTM.16dp32bit_t16_t31.x64 R4, tmem[UR12+0x40] ;  /* 0x0000400c000479ee */ /* 0x000ea20008b20000 */
[----:B------:R-:W-:-:S02]  /*5540*/  ISETP.GT.U32.AND.EX P1, PT, R152, RZ, PT, P1 ;  /* 0x000000ff9800720c */ /* 0x000fc40003f24110 */
[----:B------:R-:W-:Y:S02]  /*5550*/  ISETP.GT.U32.AND.EX P2, PT, R152, RZ, PT, P2 ;  /* 0x000000ff9800720c */ /* 0x000fe40003f44120 */
[C-C-:B------:R-:W-:Y:S02]  /*5560*/  LOP3.LUT R158, R153.reuse, 0x3b, R102.reuse, 0xfe, !PT ;  /* 0x0000003b999e7812 */ /* 0x140fe400078efe66 */
[----:B------:R-:W-:Y:S02]  /*5570*/  LOP3.LUT R232, R153, 0x3a, R102, 0xfe, !PT ;  /* 0x0000003a99e87812 */ /* 0x000fe400078efe66 */
[----:B------:R-:W-:Y:S02]  /*5580*/  SEL R162, RZ, 0x7fff8, !P1 ;  /* 0x0007fff8ffa27807 */ /* 0x000fe40004800000 */
[----:B------:R-:W-:Y:S02]  /*5590*/  SEL R182, RZ, 0x1fffe, !P2 ;  /* 0x0001fffeffb67807 */ /* 0x000fe40005000000 */
[----:B------:R-:W-:-:S02]  /*55a0*/  ISETP.GT.U32.AND P1, PT, R158, R69, PT ;  /* 0x000000459e00720c */ /* 0x000fc40003f24070 */
[-C--:B------:R-:W-:Y:S01]  /*55b0*/  ISETP.GT.U32.AND P2, PT, R232, R69.reuse, PT ;  /* 0x00000045e800720c */ /* 0x080fe20003f44070 */
[----:B------:R-:W3:Y:S01]  /*55c0*/  @!P6 SYNCS.CCTL.IV [UR10+0x8010] ;  /* 0x00801000ff00e9b1 */ /* 0x000ee2000800000a */
[C---:B------:R-:W-:Y:S01]  /*55d0*/  ISETP.GT.U32.AND.EX P3, PT, R152.reuse, RZ, PT, P3 ;  /* 0x000000ff9800720c */ /* 0x040fe20003f64130 */
[----:B------:R-:W-:Y:S01]  /*55e0*/  NOP ;  /* 0x0000000000007918 */ /* 0x000fe20000000000 */
[C---:B------:R-:W-:Y:S02]  /*55f0*/  ISETP.GT.U32.AND.EX P1, PT, R152.reuse, RZ, PT, P1 ;  /* 0x000000ff9800720c */ /* 0x040fe40003f24110 */
[----:B------:R-:W-:Y:S02]  /*5600*/  ISETP.GT.U32.AND.EX P2, PT, R152, RZ, PT, P2 ;  /* 0x000000ff9800720c */ /* 0x000fe40003f44120 */
[----:B------:R-:W-:Y:S01]  /*5610*/  SEL R165, RZ, 0x7fff8, !P3 ;  /* 0x0007fff8ffa57807 */ /* 0x000fe20005800000 */
[----:B0-2---:R-:W-:Y:S01]  /*5620*/  FMUL R4, R4, UR42 ;  /* 0x0000002a04047c20 */ /* 0x005fe20008400000 */
[-C--:B------:R-:W-:Y:S01]  /*5630*/  ISETP.GT.U32.AND P3, PT, R184, R69.reuse, PT ;  /* 0x00000045b800720c */ /* 0x080fe20003f64070 */
[----:B------:R-:W-:Y:S01]  /*5640*/  FMUL R5, R5, UR42 ;  /* 0x0000002a05057c20 */ /* 0x000fe20008400000 */
[----:B------:R-:W-:Y:S01]  /*5650*/  ISETP.GT.U32.AND.EX P4, PT, R152, RZ, PT, P4 ;  /* 0x000000ff9800720c */ /* 0x000fe20003f84140 */
[----:B------:R-:W-:Y:S01]  /*5660*/  FMUL R6, R6, UR42 ;  /* 0x0000002a06067c20 */ /* 0x000fe20008400000 */
[----:B------:R-:W-:Y:S01]  /*5670*/  SEL R185, RZ, 0x1, !P1 ;  /* 0x00000001ffb97807 */ /* 0x000fe20004800000 */
[----:B------:R-:W-:Y:S01]  /*5680*/  FMUL R7, R7, UR42 ;  /* 0x0000002a07077c20 */ /* 0x000fe20008400000 */
[----:B------:R-:W-:Y:S01]  /*5690*/  SEL R184, RZ, 0x1fffe, !P2 ;  /* 0x0001fffeffb87807 */ /* 0x000fe20005000000 */
[----:B------:R-:W-:Y:S01]  /*56a0*/  FMUL R9, R9, UR42 ;  /* 0x0000002a09097c20 */ /* 0x000fe20008400000 */
[CC--:B------:R-:W-:Y:S01]  /*56b0*/  ISETP.GT.U32.AND P1, PT, R228.reuse, R69.reuse, PT ;  /* 0x00000045e400720c */ /* 0x0c0fe20003f24070 */
[----:B------:R-:W-:Y:S01]  /*56c0*/  FMUL R11, R11, UR42 ;  /* 0x0000002a0b0b7c20 */ /* 0x000fe20008400000 */
[-C--:B------:R-:W-:Y:S01]  /*56d0*/  ISETP.GE.U32.AND P2, PT, R228, R69.reuse, PT ;  /* 0x00000045e400720c */ /* 0x080fe20003f46070 */
[----:B------:R-:W-:Y:S01]  /*56e0*/  FMUL R15, R15, UR42 ;  /* 0x0000002a0f0f7c20 */ /* 0x000fe20008400000 */
[----:B------:R-:W-:Y:S01]  /*56f0*/  SEL R158, RZ, 0x4, !P4 ;  /* 0x00000004ff9e7807 */ /* 0x000fe20006000000 */
[----:B------:R-:W-:Y:S01]  /*5700*/  FMUL R13, R13, UR42 ;  /* 0x0000002a0d0d7c20 */ /* 0x000fe20008400000 */
[-C--:B------:R-:W-:Y:S01]  /*5710*/  ISETP.GT.U32.AND P4, PT, R230, R69.reuse, PT ;  /* 0x00000045e600720c */ /* 0x080fe20003f84070 */
[----:B------:R-:W-:Y:S01]  /*5720*/  FMUL R17, R17, UR42 ;  /* 0x0000002a11117c20 */ /* 0x000fe20008400000 */
[----:B------:R-:W-:Y:S01]  /*5730*/  ISETP.GT.U32.AND.EX P1, PT, R157, RZ, PT, P1 ;  /* 0x000000ff9d00720c */ /* 0x000fe20003f24110 */
[----:B------:R-:W-:Y:S01]  /*5740*/  FMUL R19, R19, UR42 ;  /* 0x0000002a13137c20 */ /* 0x000fe20008400000 */
[----:B------:R-:W-:Y:S01]  /*5750*/  ISETP.GE.U32.AND.EX P2, PT, R157, RZ, PT, P2 ;  /* 0x000000ff9d00720c */ /* 0x000fe20003f46120 */
[----:B------:R-:W-:Y:S01]  /*5760*/  FMUL R21, R21, UR42 ;  /* 0x0000002a15157c20 */ /* 0x000fe20008400000 */
[----:B------:R-:W-:Y:S01]  /*5770*/  ISETP.GT.U32.AND.EX P0, PT, R231, RZ, PT, P0 ;  /* 0x000000ffe700720c */ /* 0x000fe20003f04100 */
[----:B------:R-:W-:Y:S01]  /*5780*/  FMUL R25, R25, UR42 ;  /* 0x0000002a19197c20 */ /* 0x000fe20008400000 */
[----:B------:R-:W-:Y:S01]  /*5790*/  FSEL R4, R4, -INF , !P1 ;  /* 0xff80000004047808 */ /* 0x000fe20004800000 */
[----:B------:R-:W-:Y:S01]  /*57a0*/  FMUL R23, R23, UR42 ;  /* 0x0000002a17177c20 */ /* 0x000fe20008400000 */
[----:B------:R-:W-:Y:S01]  /*57b0*/  FSEL R157, R5, -INF , !P2 ;  /* 0xff800000059d7808 */ /* 0x000fe20005000000 */
[----:B------:R-:W-:Y:S01]  /*57c0*/  FMUL R27, R27, UR42 ;  /* 0x0000002a1b1b7c20 */ /* 0x000fe20008400000 */
[----:B------:R-:W-:Y:S01]  /*57d0*/  ISETP.GT.U32.AND.EX P4, PT, R229, RZ, PT, P4 ;  /* 0x000000ffe500720c */ /* 0x000fe20003f84140 */
[----:B------:R-:W-:Y:S01]  /*57e0*/  FMUL R29, R29, UR42 ;  /* 0x0000002a1d1d7c20 */ /* 0x000fe20008400000 */
[-C--:B------:R-:W-:Y:S01]  /*57f0*/  ISETP.GT.U32.AND P1, PT, R226, R69.reuse, PT ;  /* 0x00000045e200720c */ /* 0x080fe20003f24070 */
[----:B------:R-:W-:Y:S01]  /*5800*/  FMUL R30, R30, UR42 ;  /* 0x0000002a1e1e7c20 */ /* 0x000fe20008400000 */
[-C--:B------:R-:W-:Y:S01]  /*5810*/  ISETP.GT.U32.AND P2, PT, R224, R69.reuse, PT ;  /* 0x00000045e000720c */ /* 0x080fe20003f44070 */
        /* <DEDUP_REMOVED lines=9> */
[----:B------:R-:W-:Y:S01]  /*58b0*/  ISETP.GT.U32.AND.EX P2, PT, R223, RZ, PT, P2 ;  /* 0x000000ffdf00720c */ /* 0x000fe20003f44120 */
[----:B------:R-:W-:Y:S01]  /*58c0*/  FMUL R14, R16, UR42 ;  /* 0x0000002a100e7c20 */ /* 0x000fe20008400000 */
[-C--:B------:R-:W-:Y:S01]  /*58d0*/  ISETP.GT.U32.AND P0, PT, R222, R69.reuse, PT ;  /* 0x00000045de00720c */ /* 0x080fe20003f04070 */
[----:B------:R-:W-:Y:S01]  /*58e0*/  FMUL R16, R18, UR42 ;  /* 0x0000002a12107c20 */ /* 0x000fe20008400000 */
[----:B------:R-:W-:Y:S01]  /*58f0*/  ISETP.GT.U32.AND.EX P3, PT, R227, RZ, PT, P3 ;  /* 0x000000ffe300720c */ /* 0x000fe20003f64130 */
[----:B------:R-:W-:Y:S01]  /*5900*/  FMUL R18, R20, UR42 ;  /* 0x0000002a14127c20 */ /* 0x000fe20008400000 */
[----:B------:R-:W-:Y:S01]  /*5910*/  FSEL R9, R9, -INF , !P1 ;  /* 0xff80000009097808 */ /* 0x000fe20004800000 */
[----:B------:R-:W-:Y:S01]  /*5920*/  FMUL R20, R22, UR42 ;  /* 0x0000002a16147c20 */ /* 0x000fe20008400000 */
[----:B------:R-:W-:Y:S01]  /*5930*/  ISETP.GT.U32.AND.EX P4, PT, R221, RZ, PT, P4 ;  /* 0x000000ffdd00720c */ /* 0x000fe20003f84140 */
[----:B------:R-:W-:Y:S01]  /*5940*/  FMUL R22, R24, UR42 ;  /* 0x0000002a18167c20 */ /* 0x000fe20008400000 */
[----:B------:R-:W-:Y:S01]  /*5950*/  FSEL R8, R8, -INF , !P2 ;  /* 0xff80000008087808 */ /* 0x000fe20005000000 */
[----:B------:R-:W-:Y:S01]  /*5960*/  FMUL R24, R26, UR42 ;  /* 0x0000002a1a187c20 */ /* 0x000fe20008400000 */
[-C--:B------:R-:W-:Y:S01]  /*5970*/  ISETP.GT.U32.AND P1, PT, R216, R69.reuse, PT ;  /* 0x00000045d800720c */ /* 0x080fe20003f24070 */
[----:B------:R-:W-:Y:S01]  /*5980*/  FMUL R26, R28, UR42 ;  /* 0x0000002a1c1a7c20 */ /* 0x000fe20008400000 */
[-C--:B------:R-:W-:Y:S01]  /*5990*/  ISETP.GT.U32.AND P2, PT, R214, R69.reuse, PT ;  /* 0x00000045d600720c */ /* 0x080fe20003f44070 */
        /* <DEDUP_REMOVED lines=11> */
[----:B------:R-:W-:Y:S01]  /*5a50*/  ISETP.GT.U32.AND.EX P1, PT, R215, RZ, PT, P1 ;  /* 0x000000ffd700720c */ /* 0x000fe20003f24110 */
[----:B------:R-:W-:Y:S01]  /*5a60*/  FMUL R38, R38, UR42 ;  /* 0x0000002a26267c20 */ /* 0x000fe20008400000 */
[----:B------:R-:W-:Y:S01]  /*5a70*/  ISETP.GT.U32.AND.EX P2, PT, R217, RZ, PT, P2 ;  /* 0x000000ffd900720c */ /* 0x000fe20003f44120 */
[----:B------:R-:W-:Y:S01]  /*5a80*/  FMUL R39, R39, UR42 ;  /* 0x0000002a27277c20 */ /* 0x000fe20008400000 */
[----:B------:R-:W-:Y:S01]  /*5a90*/  FSEL R11, R11, -INF , !P0 ;  /* 0xff8000000b0b7808 */ /* 0x000fe20004000000 */
[----:B------:R-:W-:Y:S01]  /*5aa0*/  FMUL R40, R40, UR42 ;  /* 0x0000002a28287c20 */ /* 0x000fe20008400000 */
[-C--:B------:R-:W-:Y:S01]  /*5ab0*/  ISETP.GT.U32.AND P0, PT, R212, R69.reuse, PT ;  /* 0x00000045d400720c */ /* 0x080fe20003f04070 */
        /* <DEDUP_REMOVED lines=8> */
[----:B------:R-:W-:Y:S01]  /*5b40*/  IMAD.IADD R184, R185, 0x1, R184 ;  /* 0x00000001b9b87824 */ /* 0x000fe200078e02b8 */
        /* <DEDUP_REMOVED lines=20> */
[----:B------:R-:W-:Y:S01]  /*5c90*/  ISETP.GT.U32.AND.EX P3, PT, R211, RZ, PT, P3 ;  /* 0x000000ffd300720c */ /* 0x000fe20003f64130 */
        /* <DEDUP_REMOVED lines=19> */
[----:B------:R-:W-:Y:S01]  /*5dd0*/  ISETP.GT.U32.AND P3, PT, R190, R69, PT ;  /* 0x00000045be00720c */ /* 0x000fe20003f64070 */
[----:B------:R-:W-:Y:S01]  /*5de0*/  FMUL R67, R67, UR42 ;  /* 0x0000002a43437c20 */ /* 0x000fe20008400000 */
[----:B------:R-:W-:-:S02]  /*5df0*/  ISETP.GT.U32.AND.EX P1, PT, R199, RZ, PT, P1 ;  /* 0x000000ffc700720c */ /* 0x000fc40003f24110 */
[-C--:B------:R-:W-:Y:S02]  /*5e00*/  ISETP.GT.U32.AND P4, PT, R170, R69.reuse, PT ;  /* 0x00000045aa00720c */ /* 0x080fe40003f84070 */
[----:B------:R-:W-:Y:S02]  /*5e10*/  ISETP.GT.U32.AND.EX P2, PT, R189, RZ, PT, P2 ;  /* 0x000000ffbd00720c */ /* 0x000fe40003f44120 */
[----:B------:R-:W-:Y:S02]  /*5e20*/  FSEL R21, R21, -INF , !P0 ;  /* 0xff80000015157808 */ /* 0x000fe40004000000 */
[----:B------:R-:W-:Y:S02]  /*5e30*/  ISETP.GT.U32.AND P0, PT, R174, R69, PT ;  /* 0x00000045ae00720c */ /* 0x000fe40003f04070 */
[----:B------:R-:W-:Y:S02]  /*5e40*/  ISETP.GT.U32.AND.EX P3, PT, R197, RZ, PT, P3 ;  /* 0x000000ffc500720c */ /* 0x000fe40003f64130 */
[----:B------:R-:W-:-:S02]  /*5e50*/  FSEL R22, R22, -INF , !P1 ;  /* 0xff80000016167808 */ /* 0x000fc40004800000 */
[----:B------:R-:W-:Y:S02]  /*5e60*/  ISETP.GT.U32.AND.EX P4, PT, R193, RZ, PT, P4 ;  /* 0x000000ffc100720c */ /* 0x000fe40003f84140 */
[----:B------:R-:W-:Y:S02]  /*5e70*/  FSEL R25, R25, -INF , !P2 ;  /* 0xff80000019197808 */ /* 0x000fe40005000000 */
[-C--:B------:R-:W-:Y:S02]  /*5e80*/  ISETP.GT.U32.AND P1, PT, R166, R69.reuse, PT ;  /* 0x00000045a600720c */ /* 0x080fe40003f24070 */
[----:B------:R-:W-:Y:S02]  /*5e90*/  ISETP.GT.U32.AND P2, PT, R172, R69, PT ;  /* 0x00000045ac00720c */ /* 0x000fe40003f44070 */
[----:B------:R-:W-:Y:S02]  /*5ea0*/  FSEL R23, R23, -INF , !P3 ;  /* 0xff80000017177808 */ /* 0x000fe40005800000 */
[----:B------:R-:W-:-:S02]  /*5eb0*/  ISETP.GT.U32.AND.EX P0, PT, R191, RZ, PT, P0 ;  /* 0x000000ffbf00720c */ /* 0x000fc40003f04100 */
[----:B------:R-:W-:Y:S02]  /*5ec0*/  FSEL R27, R27, -INF , !P4 ;  /* 0xff8000001b1b7808 */ /* 0x000fe40006000000 */
[-C--:B------:R-:W-:Y:S02]  /*5ed0*/  ISETP.GT.U32.AND P3, PT, R168, R69.reuse, PT ;  /* 0x00000045a800720c */ /* 0x080fe40003f64070 */
[----:B------:R-:W-:Y:S02]  /*5ee0*/  ISETP.GT.U32.AND P4, PT, R192, R69, PT ;  /* 0x00000045c000720c */ /* 0x000fe40003f84070 */
[----:B------:R-:W-:Y:S02]  /*5ef0*/  ISETP.GT.U32.AND.EX P1, PT, R167, RZ, PT, P1 ;  /* 0x000000ffa700720c */ /* 0x000fe40003f24110 */
[----:B------:R-:W-:Y:S02]  /*5f00*/  ISETP.GT.U32.AND.EX P2, PT, R169, RZ, PT, P2 ;  /* 0x000000ffa900720c */ /* 0x000fe40003f44120 */
[----:B------:R-:W-:-:S02]  /*5f10*/  FSEL R24, R24, -INF , !P0 ;  /* 0xff80000018187808 */ /* 0x000fc40004000000 */
[-C--:B------:R-:W-:Y:S02]  /*5f20*/  ISETP.GT.U32.AND P0, PT, R178, R69.reuse, PT ;  /* 0x00000045b200720c */ /* 0x080fe40003f04070 */
[----:B------:R-:W-:Y:S02]  /*5f30*/  ISETP.GT.U32.AND.EX P3, PT, R181, RZ, PT, P3 ;  /* 0x000000ffb500720c */ /* 0x000fe40003f64130 */
[----:B------:R-:W-:Y:S02]  /*5f40*/  FSEL R167, R29, -INF , !P1 ;  /* 0xff8000001da77808 */ /* 0x000fe40004800000 */
[----:B------:R-:W-:Y:S02]  /*5f50*/  FSEL R166, R30, -INF , !P2 ;  /* 0xff8000001ea67808 */ /* 0x000fe40005000000 */
[----:B------:R-:W-:Y:S02]  /*5f60*/  ISETP.GT.U32.AND.EX P4, PT, R173, RZ, PT, P4 ;  /* 0x000000ffad00720c */ /* 0x000fe40003f84140 */
[----:B------:R-:W-:-:S02]  /*5f70*/  ISETP.GT.U32.AND P1, PT, R202, R69, PT ;  /* 0x00000045ca00720c */ /* 0x000fc40003f24070 */
[--C-:B------:R-:W-:Y:S02]  /*5f80*/  LOP3.LUT R30, R153, 0x2f, R102.reuse, 0xfe, !PT ;  /* 0x0000002f991e7812 */ /* 0x100fe400078efe66 */
[----:B------:R-:W-:Y:S02]  /*5f90*/  FSEL R26, R26, -INF , !P3 ;  /* 0xff8000001a1a7808 */ /* 0x000fe40005800000 */
[----:B------:R-:W-:Y:S02]  /*5fa0*/  ISETP.GT.U32.AND.EX P0, PT, R171, RZ, PT, P0 ;  /* 0x000000ffab00720c */ /* 0x000fe40003f04100 */
[----:B------:R-:W-:Y:S02]  /*5fb0*/  FSEL R169, R32, -INF , !P4 ;  /* 0xff80000020a97808 */ /* 0x000fe40006000000 */
[----:B------:R-:W-:Y:S02]  /*5fc0*/  ISETP.GT.U32.AND P3, PT, R198, R69, PT ;  /* 0x00000045c600720c */ /* 0x000fe40003f64070 */
[----:B------:R-:W-:-:S02]  /*5fd0*/  LOP3.LUT R28, R153, 0x3f, R102, 0xfe, !PT ;  /* 0x0000003f991c7812 */ /* 0x000fc400078efe66 */
[-C--:B------:R-:W-:Y:S02]  /*5fe0*/  ISETP.GT.U32.AND P4, PT, R30, R69.reuse, PT ;  /* 0x000000451e00720c */ /* 0x080fe40003f84070 */
[----:B------:R-:W-:Y:S02]  /*5ff0*/  ISETP.GT.U32.AND.EX P1, PT, R179, RZ, PT, P1 ;  /* 0x000000ffb300720c */ /* 0x000fe40003f24110 */
[-C--:B------:R-:W-:Y:S02]  /*6000*/  ISETP.GT.U32.AND P2, PT, R206, R69.reuse, PT ;  /* 0x00000045ce00720c */ /* 0x080fe40003f44070 */
[----:B------:R-:W-:Y:S02]  /*6010*/  LOP3.LUT R30, R153, 0x20, R102, 0xfe, !PT ;  /* 0x00000020991e7812 */ /* 0x000fe400078efe66 */
[----:B------:R-:W-:Y:S02]  /*6020*/  FSEL R168, R31, -INF , !P0 ;  /* 0xff8000001fa87808 */ /* 0x000fe40004000000 */
[----:B------:R-:W-:-:S02]  /*6030*/  ISETP.GT.U32.AND P0, PT, R28, R69, PT ;  /* 0x000000451c00720c */ /* 0x000fc40003f04070 */
[----:B------:R-:W-:Y:S02]  /*6040*/  ISETP.GT.U32.AND.EX P3, PT, R175, RZ, PT, P3 ;  /* 0x000000ffaf00720c */ /* 0x000fe40003f64130 */
[----:B------:R-:W-:Y:S02]  /*6050*/  FSEL R171, R34, -INF , !P1 ;  /* 0xff80000022ab7808 */ /* 0x000fe40004800000 */
[--C-:B------:R-:W-:Y:S02]  /*6060*/  LOP3.LUT R28, R153, 0x2e, R102.reuse, 0xfe, !PT ;  /* 0x0000002e991c7812 */ /* 0x100fe400078efe66 */
[----:B------:R-:W-:Y:S02]  /*6070*/  ISETP.GT.U32.AND P1, PT, R30, R69, PT ;  /* 0x000000451e00720c */ /* 0x000fe40003f24070 */
[----:B------:R-:W-:Y:S02]  /*6080*/  ISETP.GT.U32.AND.EX P2, PT, R177, RZ, PT, P2 ;  /* 0x000000ffb100720c */ /* 0x000fe40003f44120 */
[----:B------:R-:W-:-:S02]  /*6090*/  LOP3.LUT R30, R153, 0x21, R102, 0xfe, !PT ;  /* 0x00000021991e7812 */ /* 0x000fc400078efe66 */
[----:B------:R-:W-:Y:S02]  /*60a0*/  FSEL R170, R33, -INF , !P3 ;  /* 0xff80000021aa7808 */ /* 0x000fe40005800000 */
[-C--:B------:R-:W-:Y:S02]  /*60b0*/  ISETP.GT.U32.AND P3, PT, R28, R69.reuse, PT ;  /* 0x000000451c00720c */ /* 0x080fe40003f64070 */
[----:B------:R-:W-:Y:S02]  /*60c0*/  ISETP.GT.U32.AND.EX P1, PT, R152, RZ, PT, P1 ;  /* 0x000000ff9800720c */ /* 0x000fe40003f24110 */
[----:B------:R-:W-:Y:S02]  /*60d0*/  FSEL R172, R35, -INF , !P2 ;  /* 0xff80000023ac7808 */ /* 0x000fe40005000000 */
[----:B------:R-:W-:Y:S02]  /*60e0*/  LOP3.LUT R28, R153, 0x22, R102, 0xfe, !PT ;  /* 0x00000022991c7812 */ /* 0x000fe400078efe66 */
[----:B------:R-:W-:-:S02]  /*60f0*/  ISETP.GT.U32.AND P2, PT, R30, R69, PT ;  /* 0x000000451e00720c */ /* 0x000fc40003f44070 */
[----:B------:R-:W-:Y:S02]  /*6100*/  FSEL R173, R36, -INF , !P1 ;  /* 0xff80000024ad7808 */ /* 0x000fe40004800000 */
[----:B------:R-:W-:Y:S02]  /*6110*/  ISETP.GT.U32.AND P1, PT, R28, R69, PT ;  /* 0x000000451c00720c */ /* 0x000fe40003f24070 */
[C---:B------:R-:W-:Y:S02]  /*6120*/  ISETP.GT.U32.AND.EX P2, PT, R152.reuse, RZ, PT, P2 ;  /* 0x000000ff9800720c */ /* 0x040fe40003f44120 */
[----:B------:R-:W-:Y:S02]  /*6130*/  LOP3.LUT R30, R153, 0x23, R102, 0xfe, !PT ;  /* 0x00000023991e7812 */ /* 0x000fe400078efe66 */
[----:B------:R-:W-:Y:S02]  /*6140*/  ISETP.GT.U32.AND.EX P1, PT, R152, RZ, PT, P1 ;  /* 0x000000ff9800720c */ /* 0x000fe40003f24110 */
[----:B------:R-:W-:-:S02]  /*6150*/  FSEL R174, R37, -INF , !P2 ;  /* 0xff80000025ae7808 */ /* 0x000fc40005000000 */
[C-C-:B------:R-:W-:Y:S02]  /*6160*/  LOP3.LUT R28, R153.reuse, 0x24, R102.reuse, 0xfe, !PT ;  /* 0x00000024991c7812 */ /* 0x140fe400078efe66 */
[-C--:B------:R-:W-:Y:S02]  /*6170*/  ISETP.GT.U32.AND P2, PT, R30, R69.reuse, PT ;  /* 0x000000451e00720c */ /* 0x080fe40003f44070 */
[----:B------:R-:W-:Y:S02]  /*6180*/  FSEL R175, R38, -INF , !P1 ;  /* 0xff80000026af7808 */ /* 0x000fe40004800000 */
[----:B------:R-:W-:Y:S02]  /*6190*/  ISETP.GT.U32.AND P1, PT, R28, R69, PT ;  /* 0x000000451c00720c */ /* 0x000fe40003f24070 */
[----:B------:R-:W-:Y:S02]  /*61a0*/  ISETP.GT.U32.AND.EX P2, PT, R152, RZ, PT, P2 ;  /* 0x000000ff9800720c */ /* 0x000fe40003f44120 */
[----:B------:R-:W-:-:S02]  /*61b0*/  LOP3.LUT R30, R153, 0x25, R102, 0xfe, !PT ;  /* 0x00000025991e7812 */ /* 0x000fc400078efe66 */
[----:B------:R-:W-:Y:S02]  /*61c0*/  ISETP.GT.U32.AND.EX P1, PT, R152, RZ, PT, P1 ;  /* 0x000000ff9800720c */ /* 0x000fe40003f24110 */
[----:B------:R-:W-:Y:S02]  /*61d0*/  FSEL R176, R39, -INF , !P2 ;  /* 0xff80000027b07808 */ /* 0x000fe40005000000 */
[----:B------:R-:W-:Y:S02]  /*61e0*/  LOP3.LUT R28, R153, 0x26, R102, 0xfe, !PT ;  /* 0x00000026991c7812 */ /* 0x000fe400078efe66 */
[-C--:B------:R-:W-:Y:S02]  /*61f0*/  ISETP.GT.U32.AND P2, PT, R30, R69.reuse, PT ;  /* 0x000000451e00720c */ /* 0x080fe40003f44070 */
[----:B------:R-:W-:Y:S02]  /*6200*/  FSEL R181, R40, -INF , !P1 ;  /* 0xff80000028b57808 */ /* 0x000fe40004800000 */
[----:B------:R-:W-:-:S02]  /*6210*/  ISETP.GT.U32.AND P1, PT, R28, R69, PT ;  /* 0x000000451c00720c */ /* 0x000fc40003f24070 */
[C---:B------:R-:W-:Y:S02]  /*6220*/  ISETP.GT.U32.AND.EX P2, PT, R152.reuse, RZ, PT, P2 ;  /* 0x000000ff9800720c */ /* 0x040fe40003f44120 */
[--C-:B------:R-:W-:Y:S02]  /*6230*/  LOP3.LUT R28, R153, 0x28, R102.reuse, 0xfe, !PT ;  /* 0x00000028991c7812 */ /* 0x100fe400078efe66 */
[C---:B------:R-:W-:Y:S02]  /*6240*/  ISETP.GT.U32.AND.EX P0, PT, R152.reuse, RZ, PT, P0 ;  /* 0x000000ff9800720c */ /* 0x040fe40003f04100 */
[----:B------:R-:W-:Y:S02]  /*6250*/  ISETP.GT.U32.AND.EX P1, PT, R152, RZ, PT, P1 ;  /* 0x000000ff9800720c */ /* 0x000fe40003f24110 */
[----:B------:R-:W-:Y:S02]  /*6260*/  FSEL R178, R41, -INF , !P2 ;  /* 0xff80000029b27808 */ /* 0x000fe40005000000 */
[----:B------:R-:W-:-:S02]  /*6270*/  LOP3.LUT R30, R153, 0x27, R102, 0xfe, !PT ;  /* 0x00000027991e7812 */ /* 0x000fc400078efe66 */
[-C--:B------:R-:W-:Y:S02]  /*6280*/  ISETP.GT.U32.AND P2, PT, R28, R69.reuse, PT ;  /* 0x000000451c00720c */ /* 0x080fe40003f44070 */
[----:B------:R-:W-:Y:S02]  /*6290*/  SEL R29, RZ, 0x1, !P0 ;  /* 0x00000001ff1d7807 */ /* 0x000fe40004000000 */
[----:B------:R-:W-:Y:S02]  /*62a0*/  FSEL R177, R42, -INF , !P1 ;  /* 0xff8000002ab17808 */ /* 0x000fe40004800000 */
[----:B------:R-:W-:Y:S01]  /*62b0*/  ISETP.GT.U32.AND P1, PT, R30, R69, PT ;  /* 0x000000451e00720c */ /* 0x000fe20003f24070 */
[----:B------:R-:W-:Y:S01]  /*62c0*/  IMAD.IADD R29, R29, 0x1, R182 ;  /* 0x000000011d1d7824 */ /* 0x000fe200078e02b6 */
[----:B------:R-:W-:Y:S02]  /*62d0*/  ISETP.GT.U32.AND.EX P2, PT, R152, RZ, PT, P2 ;  /* 0x000000ff9800720c */ /* 0x000fe40003f44120 */
[----:B------:R-:W-:-:S02]  /*62e0*/  LOP3.LUT R30, R153, 0x29, R102, 0xfe, !PT ;  /* 0x00000029991e7812 */ /* 0x000fc400078efe66 */
[----:B------:R-:W-:Y:S02]  /*62f0*/  FSEL R179, R44, -INF , !P2 ;  /* 0xff8000002cb37808 */ /* 0x000fe40005000000 */
[----:B------:R-:W-:Y:S02]  /*6300*/  ISETP.GT.U32.AND P2, PT, R30, R69, PT ;  /* 0x000000451e00720c */ /* 0x000fe40003f44070 */
[----:B------:R-:W-:Y:S02]  /*6310*/  LOP3.LUT R29, R29, 0x3, RZ, 0xc0, !PT ;  /* 0x000000031d1d7812 */ /* 0x000fe400078ec0ff */
[----:B------:R-:W-:Y:S02]  /*6320*/  ISETP.GT.U32.AND.EX P2, PT, R152, RZ, PT, P2 ;  /* 0x000000ff9800720c */ /* 0x000fe40003f44120 */
[----:B------:R-:W-:Y:S02]  /*6330*/  LOP3.LUT R30, R153, 0x2a, R102, 0xfe, !PT ;  /* 0x0000002a991e7812 */ /* 0x000fe400078efe66 */
[----:B------:R-:W-:-:S02]  /*6340*/  IADD3 R29, PT, PT, R29, R162, R159 ;  /* 0x000000a21d1d7210 */ /* 0x000fc40007ffe09f */
[----:B------:R-:W-:Y:S02]  /*6350*/  FSEL R159, R45, -INF , !P2 ;  /* 0xff8000002d9f7808 */ /* 0x000fe40005000000 */
[----:B------:R-:W-:Y:S02]  /*6360*/  ISETP.GT.U32.AND P2, PT, R30, R69, PT ;  /* 0x000000451e00720c */ /* 0x000fe40003f44070 */
[----:B------:R-:W-:Y:S02]  /*6370*/  FMNMX3 R30, R4, R157, R5, !PT ;  /* 0x0000009d041e7276 */ /* 0x000fe40007800005 */
[----:B------:R-:W-:Y:S02]  /*6380*/  LOP3.LUT R187, R187, 0x3, RZ, 0xc0, !PT ;  /* 0x00000003bbbb7812 */ /* 0x000fe400078ec0ff */
[----:B------:R-:W-:Y:S02]  /*6390*/  FMNMX3 R30, R30, R7, R6, !PT ;  /* 0x000000071e1e7276 */ /* 0x000fe40007800006 */
[----:B------:R-:W-:-:S02]  /*63a0*/  ISETP.GT.U32.AND.EX P1, PT, R152, RZ, PT, P1 ;  /* 0x000000ff9800720c */ /* 0x000fc40003f24110 */
[----:B------:R-:W-:Y:S02]  /*63b0*/  FMNMX3 R30, R30, R9, R8, !PT ;  /* 0x000000091e1e7276 */ /* 0x000fe40007800008 */
[----:B------:R-:W-:Y:S02]  /*63c0*/  LOP3.LUT R28, R153, 0x2c, R102, 0xfe, !PT ;  /* 0x0000002c991c7812 */ /* 0x000fe400078efe66 */
[----:B------:R-:W-:Y:S02]  /*63d0*/  FMNMX3 R30, R30, R11, R10, !PT ;  /* 0x0000000b1e1e7276 */ /* 0x000fe4000780000a */
[----:B------:R-:W-:Y:S02]  /*63e0*/  LOP3.LUT R184, R184, 0x3, RZ, 0xc0, !PT ;  /* 0x00000003b8b87812 */ /* 0x000fe400078ec0ff */
[----:B------:R-:W-:Y:S02]  /*63f0*/  FMNMX3 R30, R30, R13, R12, !PT ;  /* 0x0000000d1e1e7276 */ /* 0x000fe4000780000c */
[----:B------:R-:W-:Y:S01]  /*6400*/  IADD3 R163, PT, PT, R187, R164, R163 ;  /* 0x000000a4bba37210 */ /* 0x000fe20007ffe0a3 */
[----:B------:R-:W-:Y:S01]  /*6410*/  FMUL R164, R66, UR42 ;  /* 0x0000002a42a47c20 */ /* 0x000fe20008400000 */
[----:B------:R-:W-:-:S02]  /*6420*/  FMNMX3 R30, R30, R15, R14, !PT ;  /* 0x0000000f1e1e7276 */ /* 0x000fc4000780000e */
[----:B------:R-:W-:Y:S02]  /*6430*/  FSEL R180, R43, -INF , !P1 ;  /* 0xff8000002bb47808 */ /* 0x000fe40004800000 */
[----:B------:R-:W-:Y:S02]  /*6440*/  FMNMX3 R30, R30, R17, R16, !PT ;  /* 0x000000111e1e7276 */ /* 0x000fe40007800010 */
[----:B------:R-:W-:Y:S01]  /*6450*/  ISETP.GT.U32.AND P1, PT, R28, R69, PT ;  /* 0x000000451c00720c */ /* 0x000fe20003f24070 */
[----:B------:R-:W-:Y:S01]  /*6460*/  IMAD.SHL.U32 R28, R163, 0x100, RZ ;  /* 0x00000100a31c7824 */ /* 0x000fe200078e00ff */
[----:B------:R-:W-:Y:S02]  /*6470*/  FMNMX3 R30, R30, R19, R18, !PT ;  /* 0x000000131e1e7276 */ /* 0x000fe40007800012 */
[----:B------:R-:W-:Y:S01]  /*6480*/  IADD3 R158, PT, PT, R184, R165, R158 ;  /* 0x000000a5b89e7210 */ /* 0x000fe20007ffe09e */
[----:B------:R-:W-:Y:S01]  /*6490*/  FMUL R165, R65, UR42 ;  /* 0x0000002a41a57c20 */ /* 0x000fe20008400000 */
[----:B------:R-:W-:-:S02]  /*64a0*/  FMNMX3 R30, R30, R21, R20, !PT ;  /* 0x000000151e1e7276 */ /* 0x000fc40007800014 */
[----:B------:R-:W-:Y:S02]  /*64b0*/  LOP3.LUT R29, R29, 0xf, RZ, 0xc0, !PT ;  /* 0x0000000f1d1d7812 */ /* 0x000fe400078ec0ff */
[----:B------:R-:W-:Y:S02]  /*64c0*/  FMNMX3 R30, R30, R23, R22, !PT ;  /* 0x000000171e1e7276 */ /* 0x000fe40007800016 */
[----:B------:R-:W-:Y:S01]  /*64d0*/  LOP3.LUT R183, R183, 0x3, RZ, 0xc0, !PT ;  /* 0x00000003b7b77812 */ /* 0x000fe200078ec0ff */
[----:B------:R-:W-:Y:S01]  /*64e0*/  IMAD R29, R158, 0x10, R29 ;  /* 0x000000109e1d7824 */ /* 0x000fe200078e021d */
[----:B------:R-:W-:Y:S02]  /*64f0*/  FMNMX3 R30, R30, R25, R24, !PT ;  /* 0x000000191e1e7276 */ /* 0x000fe40007800018 */
[----:B------:R-:W-:Y:S02]  /*6500*/  IADD3 R161, PT, PT, R183, R161, R160 ;  /* 0x000000a1b7a17210 */ /* 0x000fe40007ffe0a0 */
[----:B------:R-:W-:-:S02]  /*6510*/  FMNMX3 R30, R30, R27, R26, !PT ;  /* 0x0000001b1e1e7276 */ /* 0x000fc4000780001a */
[----:B------:R-:W-:Y:S02]  /*6520*/  LOP3.LUT R28, R28, 0xf00, RZ, 0xe2, !PT ;  /* 0x00000f001c1c7812 */ /* 0x000fe400078ee2ff */
[----:B------:R-:W-:Y:S02]  /*6530*/  FMNMX3 R30, R30, R167, R166, !PT ;  /* 0x000000a71e1e7276 */ /* 0x000fe400078000a6 */
[----:B------:R-:W-:Y:S01]  /*6540*/  ISETP.GT.U32.AND.EX P2, PT, R152, RZ, PT, P2 ;  /* 0x000000ff9800720c */ /* 0x000fe20003f44120 */
[----:B------:R-:W-:Y:S01]  /*6550*/  IMAD R28, R161, 0x1000, R28 ;  /* 0x00001000a11c7824 */ /* 0x000fe200078e021c */
[----:B------:R-:W-:Y:S02]  /*6560*/  FMNMX3 R30, R30, R168, R169, !PT ;  /* 0x000000a81e1e7276 */ /* 0x000fe400078000a9 */
[----:B------:R-:W-:Y:S02]  /*6570*/  LOP3.LUT R29, R29, 0xff, RZ, 0xc0, !PT ;  /* 0x000000ff1d1d7812 */ /* 0x000fe400078ec0ff */
[----:B------:R-:W-:-:S02]  /*6580*/  FMNMX3 R30, R30, R170, R171, !PT ;  /* 0x000000aa1e1e7276 */ /* 0x000fc400078000ab */
[----:B------:R-:W-:Y:S01]  /*6590*/  LOP3.LUT R32, R153, 0x2b, R102, 0xfe, !PT ;  /* 0x0000002b99207812 */ /* 0x000fe200078efe66 */
[----:B------:R-:W-:Y:S01]  /*65a0*/  IMAD.IADD R28, R28, 0x1, R29 ;  /* 0x000000011c1c7824 */ /* 0x000fe200078e021d */
[----:B------:R-:W-:Y:S02]  /*65b0*/  FMNMX3 R30, R30, R172, R173, !PT ;  /* 0x000000ac1e1e7276 */ /* 0x000fe400078000ad */
[----:B------:R-:W-:Y:S02]  /*65c0*/  FSEL R158, R46, -INF , !P2 ;  /* 0xff8000002e9e7808 */ /* 0x000fe40005000000 */
[----:B------:R-:W-:Y:S02]  /*65d0*/  ISETP.GT.U32.AND P2, PT, R32, R69, PT ;  /* 0x000000452000720c */ /* 0x000fe40003f44070 */
[----:B------:R-:W-:Y:S02]  /*65e0*/  FMNMX3 R30, R30, R174, R175, !PT ;  /* 0x000000ae1e1e7276 */ /* 0x000fe400078000af */
[----:B------:R-:W-:-:S02]  /*65f0*/  ISETP.GT.U32.AND.EX P2, PT, R152, RZ, PT, P2 ;  /* 0x000000ff9800720c */ /* 0x000fc40003f44120 */
[----:B------:R-:W-:Y:S02]  /*6600*/  LOP3.LUT R32, R153, 0x2d, R102, 0xfe, !PT ;  /* 0x0000002d99207812 */ /* 0x000fe400078efe66 */
[----:B------:R-:W-:Y:S02]  /*6610*/  LOP3.LUT R28, R28, 0xffff, RZ, 0xc0, !PT ;  /* 0x0000ffff1c1c7812 */ /* 0x000fe400078ec0ff */
[----:B------:R-:W-:Y:S02]  /*6620*/  FMNMX3 R30, R30, R176, R181, !PT ;  /* 0x000000b01e1e7276 */ /* 0x000fe400078000b5 */
[----:B------:R-:W-:Y:S02]  /*6630*/  ISETP.GT.U32.AND.EX P1, PT, R152, RZ, PT, P1 ;  /* 0x000000ff9800720c */ /* 0x000fe40003f24110 */
[----:B------:R-:W-:Y:S02]  /*6640*/  FSEL R161, R47, -INF , !P2 ;  /* 0xff8000002fa17808 */ /* 0x000fe40005000000 */
[----:B------:R-:W-:-:S02]  /*6650*/  SHF.R.U32.HI R29, RZ, 0xf, R28 ;  /* 0x0000000fff1d7819 */ /* 0x000fc4000001161c */
[----:B------:R-:W-:Y:S02]  /*6660*/  ISETP.GT.U32.AND P2, PT, R32, R69, PT ;  /* 0x000000452000720c */ /* 0x000fe40003f44070 */
[----:B------:R-:W-:Y:S02]  /*6670*/  FMNMX3 R30, R30, R178, R177, !PT ;  /* 0x000000b21e1e7276 */ /* 0x000fe400078000b1 */
[----:B------:R-:W-:Y:S02]  /*6680*/  FSEL R160, R48, -INF , !P1 ;  /* 0xff80000030a07808 */ /* 0x000fe40004800000 */
[----:B------:R-:W-:Y:S02]  /*6690*/  LOP3.LUT P1, RZ, R29, 0x1, RZ, 0xc0, !PT ;  /* 0x000000011dff7812 */ /* 0x000fe4000782c0ff */
[----:B------:R-:W-:Y:S02]  /*66a0*/  ISETP.GT.U32.AND.EX P2, PT, R152, RZ, PT, P2 ;  /* 0x000000ff9800720c */ /* 0x000fe40003f44120 */
[----:B------:R-:W-:-:S02]  /*66b0*/  FMNMX3 R30, R30, R180, R179, !PT ;  /* 0x000000b41e1e7276 */ /* 0x000fc400078000b3 */
[--C-:B------:R-:W-:Y:S02]  /*66c0*/  SHF.R.U32.HI R29, RZ, 0xe, R28.reuse ;  /* 0x0000000eff1d7819 */ /* 0x100fe4000001161c */
[----:B------:R-:W-:Y:S02]  /*66d0*/  ISETP.GT.U32.AND.EX P3, PT, R152, RZ, PT, P3 ;  /* 0x000000ff9800720c */ /* 0x000fe40003f64130 */
[----:B------:R-:W-:Y:S02]  /*66e0*/  SHF.R.U32.HI R31, RZ, 0xd, R28 ;  /* 0x0000000dff1f7819 */ /* 0x000fe4000001161c */
[----:B------:R-:W-:Y:S02]  /*66f0*/  FSEL R49, R49, -INF , !P2 ;  /* 0xff80000031317808 */ /* 0x000fe40005000000 */
[----:B------:R-:W-:Y:S02]  /*6700*/  FMNMX3 R30, R30, R159, R158, !PT ;  /* 0x0000009f1e1e7276 */ /* 0x000fe4000780009e */
[----:B------:R-:W-:-:S02]  /*6710*/  LOP3.LUT P2, RZ, R29, 0x1, RZ, 0xc0, !PT ;  /* 0x000000011dff7812 */ /* 0x000fc4000784c0ff */
[----:B------:R-:W-:Y:S02]  /*6720*/  ISETP.GT.U32.AND.EX P4, PT, R152, RZ, PT, P4 ;  /* 0x000000ff9800720c */ /* 0x000fe40003f84140 */
[----:B------:R-:W-:Y:S02]  /*6730*/  FSEL R50, R50, -INF , !P3 ;  /* 0xff80000032327808 */ /* 0x000fe40005800000 */
[--C-:B------:R-:W-:Y:S02]  /*6740*/  SHF.R.U32.HI R29, RZ, 0xc, R28.reuse ;  /* 0x0000000cff1d7819 */ /* 0x100fe4000001161c */
[----:B------:R-:W-:Y:S02]  /*6750*/  LOP3.LUT P3, RZ, R31, 0x1, RZ, 0xc0, !PT ;  /* 0x000000011fff7812 */ /* 0x000fe4000786c0ff */
[----:B------:R-:W-:Y:S02]  /*6760*/  SHF.R.U32.HI R31, RZ, 0xb, R28 ;  /* 0x0000000bff1f7819 */ /* 0x000fe4000001161c */
[----:B------:R-:W-:-:S02]  /*6770*/  FMNMX3 R30, R30, R161, R160, !PT ;  /* 0x000000a11e1e7276 */ /* 0x000fc400078000a0 */
[----:B------:R-:W-:Y:S02]  /*6780*/  FSEL R51, R51, -INF , !P4 ;  /* 0xff80000033337808 */ /* 0x000fe40006000000 */
[----:B------:R-:W-:Y:S02]  /*6790*/  LOP3.LUT P4, RZ, R29, 0x1, RZ, 0xc0, !PT ;  /* 0x000000011dff7812 */ /* 0x000fe4000788c0ff */
[----:B------:R-:W-:Y:S02]  /*67a0*/  FSEL R52, R52, -INF , !P1 ;  /* 0xff80000034347808 */ /* 0x000fe40004800000 */
[----:B------:R-:W-:Y:S02]  /*67b0*/  SHF.R.U32.HI R29, RZ, 0xa, R28 ;  /* 0x0000000aff1d7819 */ /* 0x000fe4000001161c */
[----:B------:R-:W-:Y:S02]  /*67c0*/  LOP3.LUT P1, RZ, R31, 0x1, RZ, 0xc0, !PT ;  /* 0x000000011fff7812 */ /* 0x000fe4000782c0ff */
[----:B------:R-:W-:-:S02]  /*67d0*/  FMNMX3 R30, R30, R49, R50, !PT ;  /* 0x000000311e1e7276 */ /* 0x000fc40007800032 */
[--C-:B------:R-:W-:Y:S02]  /*67e0*/  SHF.R.U32.HI R31, RZ, 0x9, R28.reuse ;  /* 0x00000009ff1f7819 */ /* 0x100fe4000001161c */
[----:B------:R-:W-:Y:S02]  /*67f0*/  FSEL R53, R53, -INF , !P2 ;  /* 0xff80000035357808 */ /* 0x000fe40005000000 */
[----:B------:R-:W-:Y:S02]  /*6800*/  LOP3.LUT P2, RZ, R29, 0x1, RZ, 0xc0, !PT ;  /* 0x000000011dff7812 */ /* 0x000fe4000784c0ff */
[----:B------:R-:W-:Y:S02]  /*6810*/  FSEL R54, R54, -INF , !P3 ;  /* 0xff80000036367808 */ /* 0x000fe40005800000 */
[----:B------:R-:W-:Y:S02]  /*6820*/  SHF.R.U32.HI R29, RZ, 0x8, R28 ;  /* 0x00000008ff1d7819 */ /* 0x000fe4000001161c */
[----:B------:R-:W-:-:S02]  /*6830*/  FMNMX3 R30, R30, R51, R52, !PT ;  /* 0x000000331e1e7276 */ /* 0x000fc40007800034 */
[----:B------:R-:W-:Y:S02]  /*6840*/  LOP3.LUT P3, RZ, R31, 0x1, RZ, 0xc0, !PT ;  /* 0x000000011fff7812 */ /* 0x000fe4000786c0ff */
[----:B------:R-:W-:Y:S02]  /*6850*/  SHF.R.U32.HI R31, RZ, 0x7, R28 ;  /* 0x00000007ff1f7819 */ /* 0x000fe4000001161c */
[----:B------:R-:W-:Y:S02]  /*6860*/  FSEL R55, R55, -INF , !P4 ;  /* 0xff80000037377808 */ /* 0x000fe40006000000 */
[----:B------:R-:W-:Y:S02]  /*6870*/  LOP3.LUT P4, RZ, R29, 0x1, RZ, 0xc0, !PT ;  /* 0x000000011dff7812 */ /* 0x000fe4000788c0ff */
[----:B------:R-:W-:Y:S02]  /*6880*/  FSEL R56, R56, -INF , !P1 ;  /* 0xff80000038387808 */ /* 0x000fe40004800000 */
[----:B------:R-:W-:-:S02]  /*6890*/  FMNMX3 R30, R30, R53, R54, !PT ;  /* 0x000000351e1e7276 */ /* 0x000fc40007800036 */
[--C-:B------:R-:W-:Y:S02]  /*68a0*/  SHF.R.U32.HI R29, RZ, 0x6, R28.reuse ;  /* 0x00000006ff1d7819 */ /* 0x100fe4000001161c */
[----:B------:R-:W-:Y:S02]  /*68b0*/  LOP3.LUT P1, RZ, R31, 0x1, RZ, 0xc0, !PT ;  /* 0x000000011fff7812 */ /* 0x000fe4000782c0ff */
[----:B------:R-:W-:Y:S02]  /*68c0*/  SHF.R.U32.HI R31, RZ, 0x5, R28 ;  /* 0x00000005ff1f7819 */ /* 0x000fe4000001161c */
[----:B------:R-:W-:Y:S02]  /*68d0*/  FSEL R57, R57, -INF , !P2 ;  /* 0xff80000039397808 */ /* 0x000fe40005000000 */
[----:B------:R-:W-:Y:S02]  /*68e0*/  FSEL R58, R58, -INF , !P3 ;  /* 0xff8000003a3a7808 */ /* 0x000fe40005800000 */
[----:B------:R-:W-:-:S02]  /*68f0*/  FMNMX3 R30, R30, R55, R56, !PT ;  /* 0x000000371e1e7276 */ /* 0x000fc40007800038 */
[----:B------:R-:W-:Y:S02]  /*6900*/  LOP3.LUT P2, RZ, R29, 0x1, RZ, 0xc0, !PT ;  /* 0x000000011dff7812 */ /* 0x000fe4000784c0ff */
[--C-:B------:R-:W-:Y:S02]  /*6910*/  SHF.R.U32.HI R29, RZ, 0x4, R28.reuse ;  /* 0x00000004ff1d7819 */ /* 0x100fe4000001161c */
[----:B------:R-:W-:Y:S02]  /*6920*/  LOP3.LUT P3, RZ, R31, 0x1, RZ, 0xc0, !PT ;  /* 0x000000011fff7812 */ /* 0x000fe4000786c0ff */
[----:B------:R-:W-:Y:S02]  /*6930*/  SHF.R.U32.HI R31, RZ, 0x3, R28 ;  /* 0x00000003ff1f7819 */ /* 0x000fe4000001161c */
[----:B------:R-:W-:Y:S02]  /*6940*/  FSEL R163, R59, -INF , !P4 ;  /* 0xff8000003ba37808 */ /* 0x000fe40006000000 */
[----:B------:R-:W-:-:S02]  /*6950*/  FSEL R60, R60, -INF , !P1 ;  /* 0xff8000003c3c7808 */ /* 0x000fc40004800000 */
[----:B------:R-:W-:Y:S02]  /*6960*/  FMNMX3 R30, R30, R57, R58, !PT ;  /* 0x000000391e1e7276 */ /* 0x000fe4000780003a */
[----:B------:R-:W-:Y:S02]  /*6970*/  LOP3.LUT P4, RZ, R29, 0x1, RZ, 0xc0, !PT ;  /* 0x000000011dff7812 */ /* 0x000fe4000788c0ff */
[--C-:B------:R-:W-:Y:S02]  /*6980*/  SHF.R.U32.HI R29, RZ, 0x2, R28.reuse ;  /* 0x00000002ff1d7819 */ /* 0x100fe4000001161c */
[----:B------:R-:W-:Y:S02]  /*6990*/  LOP3.LUT P1, RZ, R31, 0x1, RZ, 0xc0, !PT ;  /* 0x000000011fff7812 */ /* 0x000fe4000782c0ff */
[----:B------:R-:W-:Y:S02]  /*69a0*/  SHF.R.U32.HI R28, RZ, 0x1, R28 ;  /* 0x00000001ff1c7819 */ /* 0x000fe4000001161c */
[----:B------:R-:W-:-:S02]  /*69b0*/  FSEL R61, R61, -INF , !P2 ;  /* 0xff8000003d3d7808 */ /* 0x000fc40005000000 */
[----:B------:R-:W-:Y:S02]  /*69c0*/  FSEL R162, R62, -INF , !P3 ;  /* 0xff8000003ea27808 */ /* 0x000fe40005800000 */
[----:B------:R-:W-:Y:S02]  /*69d0*/  FMNMX3 R30, R30, R163, R60, !PT ;  /* 0x000000a31e1e7276 */ /* 0x000fe4000780003c */
[----:B------:R-:W-:Y:S02]  /*69e0*/  LOP3.LUT P2, RZ, R29, 0x1, RZ, 0xc0, !PT ;  /* 0x000000011dff7812 */ /* 0x000fe4000784c0ff */
[----:B------:R-:W-:Y:S02]  /*69f0*/  LOP3.LUT P3, RZ, R28, 0x1, RZ, 0xc0, !PT ;  /* 0x000000011cff7812 */ /* 0x000fe4000786c0ff */
[----:B------:R-:W-:Y:S02]  /*6a00*/  FSEL R66, R63, -INF , !P4 ;  /* 0xff8000003f427808 */ /* 0x000fe40006000000 */
[----:B------:R-:W-:-:S02]  /*6a10*/  FSEL R65, R64, -INF , !P1 ;  /* 0xff80000040417808 */ /* 0x000fc40004800000 */
[----:B------:R-:W-:Y:S02]  /*6a20*/  FMNMX3 R30, R30, R61, R162, !PT ;  /* 0x0000003d1e1e7276 */ /* 0x000fe400078000a2 */
[----:B------:R-:W-:Y:S02]  /*6a30*/  FSEL R165, R165, -INF , !P2 ;  /* 0xff800000a5a57808 */ /* 0x000fe40005000000 */
[----:B------:R-:W-:Y:S02]  /*6a40*/  FSEL R164, R164, -INF , !P3 ;  /* 0xff800000a4a47808 */ /* 0x000fe40005800000 */
[----:B------:R-:W-:Y:S02]  /*6a50*/  FMNMX3 R30, R30, R66, R65, !PT ;  /* 0x000000421e1e7276 */ /* 0x000fe40007800041 */
[----:B------:R-:W-:Y:S02]  /*6a60*/  FSEL R67, R67, -INF , !P0 ;  /* 0xff80000043437808 */ /* 0x000fe40004000000 */
[----:B------:R-:W-:-:S04]  /*6a70*/  FMNMX3 R30, R30, R165, R164, !PT ;  /* 0x000000a51e1e7276 */ /* 0x000fc800078000a4 */
[----:B------:R-:W-:-:S05]  /*6a80*/  FMNMX R30, R67, R30, !PT ;  /* 0x0000001e431e7209 */ /* 0x000fca0007800000 */
[----:B------:R-:W0:Y:S02]  /*6a90*/  SHFL.BFLY PT, R36, R30, 0x10, 0x1f ;  /* 0x0e001f001e247f89 */ /* 0x000e2400000e0000 */
[----:B0-----:R-:W-:-:S05]  /*6aa0*/  FMNMX3 R36, R30, R36, R155, !PT ;  /* 0x000000241e247276 */ /* 0x001fca000780009b */
[--C-:B------:R-:W-:Y:S01]  /*6ab0*/  FADD R157, R157, -R36.reuse ;  /* 0x800000249d9d7221 */ /* 0x100fe20000000000 */
[--C-:B------:R-:W-:Y:S01]  /*6ac0*/  FADD R4, R4, -R36.reuse ;  /* 0x8000002404047221 */ /* 0x100fe20000000000 */
[--C-:B------:R-:W-:Y:S01]  /*6ad0*/  FADD R5, R5, -R36.reuse ;  /* 0x8000002405057221 */ /* 0x100fe20000000000 */
[--C-:B------:R-:W-:Y:S01]  /*6ae0*/  FADD R7, R7, -R36.reuse ;  /* 0x8000002407077221 */ /* 0x100fe20000000000 */
[----:B------:R-:W-:Y:S01]  /*6af0*/  FMUL R35, R157, 1.4426950216293334961 ;  /* 0x3fb8aa3b9d237820 */ /* 0x000fe20000400000 */
[----:B------:R-:W-:Y:S01]  /*6b00*/  FMUL R4, R4, 1.4426950216293334961 ;  /* 0x3fb8aa3b04047820 */ /* 0x000fe20000400000 */
[----:B------:R-:W-:Y:S01]  /*6b10*/  FMUL R5, R5, 1.4426950216293334961 ;  /* 0x3fb8aa3b05057820 */ /* 0x000fe20000400000 */
[----:B------:R-:W-:Y:S01]  /*6b20*/  FMUL R7, R7, 1.4426950216293334961 ;  /* 0x3fb8aa3b07077820 */ /* 0x000fe20000400000 */
[--C-:B------:R-:W-:Y:S01]  /*6b30*/  FADD R6, R6, -R36.reuse ;  /* 0x8000002406067221 */ /* 0x100fe20000000000 */
[----:B------:R0:W-:Y:S01]  /*6b40*/  MUFU.EX2 R32, R4 ;  /* 0x0000000400207308 */ /* 0x0001e20000000800 */
[--C-:B------:R-:W-:Y:S01]  /*6b50*/  FADD R9, R9, -R36.reuse ;  /* 0x8000002409097221 */ /* 0x100fe20000000000 */
[--C-:B------:R-:W-:Y:S01]  /*6b60*/  FADD R8, R8, -R36.reuse ;  /* 0x8000002408087221 */ /* 0x100fe20000000000 */
[----:B------:R-:W-:Y:S01]  /*6b70*/  FMUL R6, R6, 1.4426950216293334961 ;  /* 0x3fb8aa3b06067820 */ /* 0x000fe20000400000 */
[--C-:B------:R-:W-:Y:S01]  /*6b80*/  FADD R11, R11, -R36.reuse ;  /* 0x800000240b0b7221 */ /* 0x100fe20000000000 */
[----:B------:R-:W-:Y:S01]  /*6b90*/  FMUL R9, R9, 1.4426950216293334961 ;  /* 0x3fb8aa3b09097820 */ /* 0x000fe20000400000 */
[----:B------:R-:W-:Y:S01]  /*6ba0*/  FMUL R8, R8, 1.4426950216293334961 ;  /* 0x3fb8aa3b08087820 */ /* 0x000fe20000400000 */
[--C-:B------:R-:W-:Y:S01]  /*6bb0*/  FADD R10, R10, -R36.reuse ;  /* 0x800000240a0a7221 */ /* 0x100fe20000000000 */
[----:B------:R-:W2:Y:S01]  /*6bc0*/  MUFU.EX2 R35, R35 ;  /* 0x0000002300237308 */ /* 0x000ea20000000800 */
[----:B------:R-:W-:Y:S01]  /*6bd0*/  FMUL R11, R11, 1.4426950216293334961 ;  /* 0x3fb8aa3b0b0b7820 */ /* 0x000fe20000400000 */
[--C-:B------:R-:W-:Y:S01]  /*6be0*/  FADD R168, R168, -R36.reuse ;  /* 0x80000024a8a87221 */ /* 0x100fe20000000000 */
[--C-:B0-----:R-:W-:Y:S01]  /*6bf0*/  FADD R4, R169, -R36.reuse ;  /* 0x80000024a9047221 */ /* 0x101fe20000000000 */
[----:B------:R-:W-:Y:S01]  /*6c00*/  FMUL R10, R10, 1.4426950216293334961 ;  /* 0x3fb8aa3b0a0a7820 */ /* 0x000fe20000400000 */
[--C-:B------:R-:W-:Y:S01]  /*6c10*/  FADD R13, R13, -R36.reuse ;  /* 0x800000240d0d7221 */ /* 0x100fe20000000000 */
[--C-:B------:R-:W-:Y:S01]  /*6c20*/  FADD R167, R167, -R36.reuse ;  /* 0x80000024a7a77221 */ /* 0x100fe20000000000 */
[----:B------:R-:W-:Y:S01]  /*6c30*/  FMUL R4, R4, 1.4426950216293334961 ;  /* 0x3fb8aa3b04047820 */ /* 0x000fe20000400000 */
[----:B------:R0:W4:Y:S01]  /*6c40*/  MUFU.EX2 R30, R5 ;  /* 0x00000005001e7308 */ /* 0x0001220000000800 */
[----:B------:R-:W-:Y:S01]  /*6c50*/  FMUL R13, R13, 1.4426950216293334961 ;  /* 0x3fb8aa3b0d0d7820 */ /* 0x000fe20000400000 */
[--C-:B------:R-:W-:Y:S01]  /*6c60*/  FADD R12, R12, -R36.reuse ;  /* 0x800000240c0c7221 */ /* 0x100fe20000000000 */
[--C-:B------:R-:W-:Y:S01]  /*6c70*/  FADD R176, R176, -R36.reuse ;  /* 0x80000024b0b07221 */ /* 0x100fe20000000000 */
[----:B------:R-:W-:Y:S01]  /*6c80*/  FMUL R47, R167, 1.4426950216293334961 ;  /* 0x3fb8aa3ba72f7820 */ /* 0x000fe20000400000 */
[--C-:B------:R-:W-:Y:S01]  /*6c90*/  FADD R15, R15, -R36.reuse ;  /* 0x800000240f0f7221 */ /* 0x100fe20000000000 */
[----:B------:R-:W-:Y:S01]  /*6ca0*/  FMUL R12, R12, 1.4426950216293334961 ;  /* 0x3fb8aa3b0c0c7820 */ /* 0x000fe20000400000 */
[--C-:B------:R-:W-:Y:S01]  /*6cb0*/  FADD R170, R170, -R36.reuse ;  /* 0x80000024aaaa7221 */ /* 0x100fe20000000000 */
[----:B------:R2:W5:Y:S01]  /*6cc0*/  MUFU.EX2 R31, R7 ;  /* 0x00000007001f7308 */ /* 0x0005620000000800 */
[----:B0-----:R-:W-:Y:S01]  /*6cd0*/  FMUL R5, R168, 1.4426950216293334961 ;  /* 0x3fb8aa3ba8057820 */ /* 0x001fe20000400000 */
[--C-:B------:R-:W-:Y:S01]  /*6ce0*/  FADD R173, R173, -R36.reuse ;  /* 0x80000024adad7221 */ /* 0x100fe20000000000 */
[--C-:B------:R-:W-:Y:S01]  /*6cf0*/  FADD R174, R174, -R36.reuse ;  /* 0x80000024aeae7221 */ /* 0x100fe20000000000 */
[--C-:B------:R-:W-:Y:S01]  /*6d00*/  FADD R175, R175, -R36.reuse ;  /* 0x80000024afaf7221 */ /* 0x100fe20000000000 */
[----:B------:R-:W-:Y:S01]  /*6d10*/  FMUL R15, R15, 1.4426950216293334961 ;  /* 0x3fb8aa3b0f0f7820 */ /* 0x000fe20000400000 */
[--C-:B------:R-:W-:Y:S01]  /*6d20*/  FADD R14, R14, -R36.reuse ;  /* 0x800000240e0e7221 */ /* 0x100fe20000000000 */
[----:B------:R-:W-:Y:S01]  /*6d30*/  FMUL R168, R170, 1.4426950216293334961 ;  /* 0x3fb8aa3baaa87820 */ /* 0x000fe20000400000 */
[----:B------:R4:W0:Y:S01]  /*6d40*/  MUFU.EX2 R33, R6 ;  /* 0x0000000600217308 */ /* 0x0008220000000800 */
[----:B--2---:R-:W-:Y:S01]  /*6d50*/  FADD R7, R32, R35 ;  /* 0x0000002320077221 */ /* 0x004fe20000000000 */
[----:B------:R-:W-:Y:S01]  /*6d60*/  FMUL R170, R173, 1.4426950216293334961 ;  /* 0x3fb8aa3badaa7820 */ /* 0x000fe20000400000 */
[----:B------:R-:W-:Y:S01]  /*6d70*/  FMUL R173, R174, 1.4426950216293334961 ;  /* 0x3fb8aa3baead7820 */ /* 0x000fe20000400000 */
[----:B------:R-:W-:Y:S01]  /*6d80*/  FMUL R174, R175, 1.4426950216293334961 ;  /* 0x3fb8aa3bafae7820 */ /* 0x000fe20000400000 */
[----:B------:R-:W-:Y:S01]  /*6d90*/  FMUL R14, R14, 1.4426950216293334961 ;  /* 0x3fb8aa3b0e0e7820 */ /* 0x000fe20000400000 */
[--C-:B------:R-:W-:Y:S01]  /*6da0*/  FADD R17, R17, -R36.reuse ;  /* 0x8000002411117221 */ /* 0x100fe20000000000 */
[--C-:B------:R-:W-:Y:S01]  /*6db0*/  FADD R16, R16, -R36.reuse ;  /* 0x8000002410107221 */ /* 0x100fe20000000000 */
[----:B------:R-:W2:Y:S01]  /*6dc0*/  MUFU.EX2 R34, R9 ;  /* 0x0000000900227308 */ /* 0x000ea20000000800 */
[----:B----4-:R-:W-:Y:S01]  /*6dd0*/  FADD R6, R30, R7 ;  /* 0x000000071e067221 */ /* 0x010fe20000000000 */
[----:B------:R-:W-:Y:S01]  /*6de0*/  FMUL R17, R17, 1.4426950216293334961 ;  /* 0x3fb8aa3b11117820 */ /* 0x000fe20000400000 */
[----:B------:R-:W-:Y:S01]  /*6df0*/  FMUL R16, R16, 1.4426950216293334961 ;  /* 0x3fb8aa3b10107820 */ /* 0x000fe20000400000 */
[----:B------:R-:W-:Y:S01]  /*6e00*/  FADD R19, R19, -R36 ;  /* 0x8000002413137221 */ /* 0x000fe20000000000 */
[----:B-----5:R-:W-:Y:S01]  /*6e10*/  FADD R6, R31, R6 ;  /* 0x000000061f067221 */ /* 0x020fe20000000000 */
[--C-:B------:R-:W-:Y:S01]  /*6e20*/  FADD R18, R18, -R36.reuse ;  /* 0x8000002412127221 */ /* 0x100fe20000000000 */
[----:B------:R-:W-:Y:S01]  /*6e30*/  FADD R21, R21, -R36 ;  /* 0x8000002415157221 */ /* 0x000fe20000000000 */
[----:B------:R-:W4:Y:S01]  /*6e40*/  MUFU.EX2 R45, R8 ;  /* 0x00000008002d7308 */ /* 0x000f220000000800 */
[----:B0-----:R-:W-:Y:S01]  /*6e50*/  FADD R7, R33, R6 ;  /* 0x0000000621077221 */ /* 0x001fe20000000000 */
[----:B------:R-:W-:Y:S01]  /*6e60*/  FMUL R19, R19, 1.4426950216293334961 ;  /* 0x3fb8aa3b13137820 */ /* 0x000fe20000400000 */
[----:B------:R-:W-:Y:S01]  /*6e70*/  FMUL R18, R18, 1.4426950216293334961 ;  /* 0x3fb8aa3b12127820 */ /* 0x000fe20000400000 */
[----:B------:R-:W-:Y:S01]  /*6e80*/  FMUL R21, R21, 1.4426950216293334961 ;  /* 0x3fb8aa3b15157820 */ /* 0x000fe20000400000 */
[--C-:B------:R-:W-:Y:S01]  /*6e90*/  FADD R20, R20, -R36.reuse ;  /* 0x8000002414147221 */ /* 0x100fe20000000000 */
[--C-:B------:R-:W-:Y:S01]  /*6ea0*/  FADD R23, R23, -R36.reuse ;  /* 0x8000002417177221 */ /* 0x100fe20000000000 */
[--C-:B------:R-:W-:Y:S01]  /*6eb0*/  FADD R22, R22, -R36.reuse ;  /* 0x8000002416167221 */ /* 0x100fe20000000000 */
[----:B------:R-:W0:Y:S01]  /*6ec0*/  MUFU.EX2 R48, R11 ;  /* 0x0000000b00307308 */ /* 0x000e220000000800 */
[----:B--2---:R-:W-:Y:S01]  /*6ed0*/  FADD R6, R34, R7 ;  /* 0x0000000722067221 */ /* 0x004fe20000000000 */
[----:B------:R-:W-:Y:S01]  /*6ee0*/  FMUL R20, R20, 1.4426950216293334961 ;  /* 0x3fb8aa3b14147820 */ /* 0x000fe20000400000 */
[----:B------:R-:W-:Y:S01]  /*6ef0*/  FMUL R23, R23, 1.4426950216293334961 ;  /* 0x3fb8aa3b17177820 */ /* 0x000fe20000400000 */
[----:B------:R-:W-:Y:S01]  /*6f00*/  FMUL R22, R22, 1.4426950216293334961 ;  /* 0x3fb8aa3b16167820 */ /* 0x000fe20000400000 */
[--C-:B------:R-:W-:Y:S01]  /*6f10*/  FADD R25, R25, -R36.reuse ;  /* 0x8000002419197221 */ /* 0x100fe20000000000 */
[--C-:B------:R-:W-:Y:S01]  /*6f20*/  FADD R24, R24, -R36.reuse ;  /* 0x8000002418187221 */ /* 0x100fe20000000000 */
[--C-:B------:R-:W-:Y:S01]  /*6f30*/  FADD R27, R27, -R36.reuse ;  /* 0x800000241b1b7221 */ /* 0x100fe20000000000 */
[----:B------:R-:W2:Y:S01]  /*6f40*/  MUFU.EX2 R37, R10 ;  /* 0x0000000a00257308 */ /* 0x000ea20000000800 */
[----:B------:R-:W-:Y:S01]  /*6f50*/  FMUL R25, R25, 1.4426950216293334961 ;  /* 0x3fb8aa3b19197820 */ /* 0x000fe20000400000 */
[----:B------:R-:W-:Y:S01]  /*6f60*/  FMUL R24, R24, 1.4426950216293334961 ;  /* 0x3fb8aa3b18187820 */ /* 0x000fe20000400000 */
[----:B------:R-:W-:Y:S01]  /*6f70*/  FMUL R27, R27, 1.4426950216293334961 ;  /* 0x3fb8aa3b1b1b7820 */ /* 0x000fe20000400000 */
[--C-:B------:R-:W-:Y:S01]  /*6f80*/  FADD R26, R26, -R36.reuse ;  /* 0x800000241a1a7221 */ /* 0x100fe20000000000 */
[--C-:B------:R-:W-:Y:S01]  /*6f90*/  FADD R166, R166, -R36.reuse ;  /* 0x80000024a6a67221 */ /* 0x100fe20000000000 */
[--C-:B------:R-:W-:Y:S01]  /*6fa0*/  FADD R171, R171, -R36.reuse ;  /* 0x80000024abab7221 */ /* 0x100fe20000000000 */
[--C-:B------:R-:W-:Y:S01]  /*6fb0*/  FADD R172, R172, -R36.reuse ;  /* 0x80000024acac7221 */ /* 0x100fe20000000000 */
[----:B------:R5:W-:Y:S01]  /*6fc0*/  MUFU.EX2 R169, R5 ;  /* 0x0000000500a97308 */ /* 0x000be20000000800 */
[----:B------:R-:W-:Y:S01]  /*6fd0*/  FMUL R26, R26, 1.4426950216293334961 ;  /* 0x3fb8aa3b1a1a7820 */ /* 0x000fe20000400000 */
[----:B------:R-:W-:Y:S01]  /*6fe0*/  FMUL R166, R166, 1.4426950216293334961 ;  /* 0x3fb8aa3ba6a67820 */ /* 0x000fe20000400000 */
[----:B------:R-:W-:Y:S01]  /*6ff0*/  FMUL R171, R171, 1.4426950216293334961 ;  /* 0x3fb8aa3babab7820 */ /* 0x000fe20000400000 */
[----:B------:R-:W-:Y:S01]  /*7000*/  FMUL R172, R172, 1.4426950216293334961 ;  /* 0x3fb8aa3bacac7820 */ /* 0x000fe20000400000 */
[--C-:B------:R-:W-:Y:S01]  /*7010*/  FADD R179, R179, -R36.reuse ;  /* 0x80000024b3b37221 */ /* 0x100fe20000000000 */
[--C-:B------:R-:W-:Y:S01]  /*7020*/  FADD R178, R178, -R36.reuse ;  /* 0x80000024b2b27221 */ /* 0x100fe20000000000 */
[--C-:B------:R-:W-:Y:S01]  /*7030*/  FADD R177, R177, -R36.reuse ;  /* 0x80000024b1b17221 */ /* 0x100fe20000000000 */
[----:B------:R1:W-:Y:S01]  /*7040*/  MUFU.EX2 R167, R4 ;  /* 0x0000000400a77308 */ /* 0x0003e20000000800 */
[----:B-----5:R-:W-:Y:S01]  /*7050*/  FMUL R5, R176, 1.4426950216293334961 ;  /* 0x3fb8aa3bb0057820 */ /* 0x020fe20000400000 */
[----:B------:R-:W-:Y:S01]  /*7060*/  FMUL R179, R179, 1.4426950216293334961 ;  /* 0x3fb8aa3bb3b37820 */ /* 0x000fe20000400000 */
[----:B------:R-:W-:Y:S01]  /*7070*/  FMUL R176, R178, 1.4426950216293334961 ;  /* 0x3fb8aa3bb2b07820 */ /* 0x000fe20000400000 */
[----:B------:R-:W-:Y:S01]  /*7080*/  FMUL R177, R177, 1.4426950216293334961 ;  /* 0x3fb8aa3bb1b17820 */ /* 0x000fe20000400000 */
[--C-:B------:R-:W-:Y:S01]  /*7090*/  FADD R180, R180, -R36.reuse ;  /* 0x80000024b4b47221 */ /* 0x100fe20000000000 */
[--C-:B------:R-:W-:Y:S01]  /*70a0*/  FADD R54, R54, -R36.reuse ;  /* 0x8000002436367221 */ /* 0x100fe20000000000 */
[--C-:B------:R-:W-:Y:S01]  /*70b0*/  FADD R51, R51, -R36.reuse ;  /* 0x8000002433337221 */ /* 0x100fe20000000000 */
[----:B------:R-:W5:Y:S01]  /*70c0*/  MUFU.EX2 R38, R13 ;  /* 0x0000000d00267308 */ /* 0x000f620000000800 */
[--C-:B-1----:R-:W-:Y:S01]  /*70d0*/  FADD R4, R181, -R36.reuse ;  /* 0x80000024b5047221 */ /* 0x102fe20000000000 */
[----:B------:R-:W-:Y:S01]  /*70e0*/  FMUL R178, R180, 1.4426950216293334961 ;  /* 0x3fb8aa3bb4b27820 */ /* 0x000fe20000400000 */
[----:B------:R-:W-:Y:S01]  /*70f0*/  FMUL R180, R51, 1.4426950216293334961 ;  /* 0x3fb8aa3b33b47820 */ /* 0x000fe20000400000 */
[--C-:B------:R-:W-:Y:S01]  /*7100*/  FADD R52, R52, -R36.reuse ;  /* 0x8000002434347221 */ /* 0x100fe20000000000 */
[----:B------:R-:W-:Y:S01]  /*7110*/  FMUL R4, R4, 1.4426950216293334961 ;  /* 0x3fb8aa3b04047820 */ /* 0x000fe20000400000 */
[--C-:B------:R-:W-:Y:S01]  /*7120*/  FADD R53, R53, -R36.reuse ;  /* 0x8000002435357221 */ /* 0x100fe20000000000 */
[--C-:B------:R-:W-:Y:S01]  /*7130*/  FADD R57, R57, -R36.reuse ;  /* 0x8000002439397221 */ /* 0x100fe20000000000 */
[----:B------:R-:W1:Y:S01]  /*7140*/  MUFU.EX2 R59, R12 ;  /* 0x0000000c003b7308 */ /* 0x000e620000000800 */
        /* <DEDUP_REMOVED lines=14> */
[----:B------:R-:W-:Y:S01]  /*7230*/  FADD R165, R165, -R36 ;  /* 0x80000024a5a57221 */ /* 0x000fe20000000000 */
[----:B------:R-:W0:Y:S01]  /*7240*/  MUFU.EX2 R62, R15 ;  /* 0x0000000f003e7308 */ /* 0x000e220000000800 */
[----:B----4-:R-:W-:Y:S01]  /*7250*/  FADD R5, R45, R6 ;  /* 0x000000062d057221 */ /* 0x010fe20000000000 */
[----:B------:R-:W-:Y:S01]  /*7260*/  FMUL R162, R162, 1.4426950216293334961 ;  /* 0x3fb8aa3ba2a27820 */ /* 0x000fe20000400000 */
[----:B------:R-:W-:Y:S01]  /*7270*/  FMUL R65, R65, 1.4426950216293334961 ;  /* 0x3fb8aa3b41417820 */ /* 0x000fe20000400000 */
[----:B------:R-:W-:Y:S01]  /*7280*/  FMUL R165, R165, 1.4426950216293334961 ;  /* 0x3fb8aa3ba5a57820 */ /* 0x000fe20000400000 */
[----:B------:R-:W-:-:S03]  /*7290*/  FADD R67, R67, -R36 ;  /* 0x8000002443437221 */ /* 0x000fc60000000000 */
[----:B------:R0:W-:Y:S08]  /*72a0*/  MUFU.EX2 R175, R4 ;  /* 0x0000000400af7308 */ /* 0x0001f00000000800 */
[----:B------:R4:W3:Y:S01]  /*72b0*/  MUFU.EX2 R39, R14 ;  /* 0x0000000e00277308 */ /* 0x0008e20000000800 */
[----:B0-----:R-:W-:-:S04]  /*72c0*/  FADD R4, R48, R5 ;  /* 0x0000000530047221 */ /* 0x001fc80000000000 */
[----:B--2---:R-:W-:-:S03]  /*72d0*/  FADD R5, R37, R4 ;  /* 0x0000000425057221 */ /* 0x004fc60000000000 */
[----:B------:R-:W0:Y:S01]  /*72e0*/  MUFU.EX2 R40, R17 ;  /* 0x0000001100287308 */ /* 0x000e220000000800 */
[----:B-----5:R-:W-:Y:S01]  /*72f0*/  FADD R4, R38, R5 ;  /* 0x0000000526047221 */ /* 0x020fe20000000000 */
[----:B----4-:R-:W-:-:S03]  /*7300*/  IADD3 R14, P1, PT, R140, UR25, RZ ;  /* 0x000000198c0e7c10 */ /* 0x010fc6000ff3e0ff */
[----:B-1----:R-:W-:Y:S01]  /*7310*/  FADD R5, R59, R4 ;  /* 0x000000043b057221 */ /* 0x002fe20000000000 */
[--C-:B------:R-:W-:Y:S01]  /*7320*/  FADD R4, R159, -R36.reuse ;  /* 0x800000249f047221 */ /* 0x100fe20000000000 */
[----:B------:R-:W-:Y:S01]  /*7330*/  IADD3.X R15, PT, PT, R141, UR4, RZ, P1, !PT ;  /* 0x000000048d0f7c10 */ /* 0x000fe20008ffe4ff */
[----:B------:R1:W2:Y:S01]  /*7340*/  MUFU.EX2 R63, R16 ;  /* 0x00000010003f7308 */ /* 0x0002a20000000800 */
[----:B------:R-:W-:Y:S01]  /*7350*/  FADD R6, R62, R5 ;  /* 0x000000053e067221 */ /* 0x000fe20000000000 */
[----:B------:R-:W-:Y:S01]  /*7360*/  FMUL R5, R4, 1.4426950216293334961 ;  /* 0x3fb8aa3b04057820 */ /* 0x000fe20000400000 */
[----:B------:R-:W-:Y:S02]  /*7370*/  FADD R4, R158, -R36 ;  /* 0x800000249e047221 */ /* 0x000fe40000000000 */
[----:B---3--:R-:W-:Y:S02]  /*7380*/  FADD R7, R39, R6 ;  /* 0x0000000627077221 */ /* 0x008fe40000000000 */
[----:B------:R-:W-:Y:S01]  /*7390*/  FMUL R6, R4, 1.4426950216293334961 ;  /* 0x3fb8aa3b04067820 */ /* 0x000fe20000400000 */
[----:B------:R-:W3:Y:S01]  /*73a0*/  MUFU.EX2 R64, R19 ;  /* 0x0000001300407308 */ /* 0x000ee20000000800 */
[----:B0-----:R-:W-:Y:S01]  /*73b0*/  FADD R8, R40, R7 ;  /* 0x0000000728087221 */ /* 0x001fe20000000000 */
[----:B------:R-:W-:Y:S01]  /*73c0*/  FADD R4, R161, -R36 ;  /* 0x80000024a1047221 */ /* 0x000fe20000000000 */
[----:B-1----:R-:W-:-:S05]  /*73d0*/  IADD3 R16, P2, PT, R132, UR25, RZ ;  /* 0x0000001984107c10 */ /* 0x002fca000ff5e0ff */
[----:B------:R-:W0:Y:S01]  /*73e0*/  MUFU.EX2 R28, R18 ;  /* 0x00000012001c7308 */ /* 0x000e220000000800 */
[----:B--2---:R-:W-:-:S07]  /*73f0*/  FADD R7, R63, R8 ;  /* 0x000000083f077221 */ /* 0x004fce0000000000 */
[----:B------:R-:W1:Y:S01]  /*7400*/  MUFU.EX2 R29, R21 ;  /* 0x00000015001d7308 */ /* 0x000e620000000800 */
[----:B---3--:R-:W-:Y:S01]  /*7410*/  FADD R9, R64, R7 ;  /* 0x0000000740097221 */ /* 0x008fe20000000000 */
[----:B------:R-:W-:Y:S01]  /*7420*/  FMUL R7, R4, 1.4426950216293334961 ;  /* 0x3fb8aa3b04077820 */ /* 0x000fe20000400000 */
[----:B------:R-:W-:-:S05]  /*7430*/  FADD R4, R160, -R36 ;  /* 0x80000024a0047221 */ /* 0x000fca0000000000 */
[----:B------:R-:W2:Y:S01]  /*7440*/  MUFU.EX2 R157, R20 ;  /* 0x00000014009d7308 */ /* 0x000ea20000000800 */
[----:B0-----:R-:W-:-:S07]  /*7450*/  FADD R8, R28, R9 ;  /* 0x000000091c087221 */ /* 0x001fce0000000000 */
[----:B------:R-:W0:Y:S01]  /*7460*/  MUFU.EX2 R182, R23 ;  /* 0x0000001700b67308 */ /* 0x000e220000000800 */
[----:B-1----:R-:W-:-:S07]  /*7470*/  FADD R8, R29, R8 ;  /* 0x000000081d087221 */ /* 0x002fce0000000000 */
[----:B------:R-:W1:Y:S01]  /*7480*/  MUFU.EX2 R41, R22 ;  /* 0x0000001600297308 */ /* 0x000e620000000800 */
[----:B--2---:R-:W-:-:S07]  /*7490*/  FADD R9, R157, R8 ;  /* 0x000000089d097221 */ /* 0x004fce0000000000 */
[----:B------:R-:W2:Y:S01]  /*74a0*/  MUFU.EX2 R42, R25 ;  /* 0x00000019002a7308 */ /* 0x000ea20000000800 */
[----:B0-----:R-:W-:-:S07]  /*74b0*/  FADD R8, R182, R9 ;  /* 0x00000009b6087221 */ /* 0x001fce0000000000 */
[----:B------:R-:W0:Y:S01]  /*74c0*/  MUFU.EX2 R43, R24 ;  /* 0x00000018002b7308 */ /* 0x000e220000000800 */
[----:B-1----:R-:W-:-:S07]  /*74d0*/  FADD R9, R41, R8 ;  /* 0x0000000829097221 */ /* 0x002fce0000000000 */
[----:B------:R-:W1:Y:S01]  /*74e0*/  MUFU.EX2 R46, R27 ;  /* 0x0000001b002e7308 */ /* 0x000e620000000800 */
[----:B--2---:R-:W-:-:S07]  /*74f0*/  FADD R8, R42, R9 ;  /* 0x000000092a087221 */ /* 0x004fce0000000000 */
[----:B------:R-:W2:Y:S08]  /*7500*/  MUFU.EX2 R44, R26 ;  /* 0x0000001a002c7308 */ /* 0x000eb00000000800 */
[----:B------:R-:W3:Y:S08]  /*7510*/  MUFU.EX2 R47, R47 ;  /* 0x0000002f002f7308 */ /* 0x000ef00000000800 */
[----:B------:R-:W4:Y:S08]  /*7520*/  MUFU.EX2 R166, R166 ;  /* 0x000000a600a67308 */ /* 0x000f300000000800 */
[----:B------:R0:W-:Y:S08]  /*7530*/  MUFU.EX2 R160, R7 ;  /* 0x0000000700a07308 */ /* 0x0001f00000000800 */
[----:B------:R5:W-:Y:S01]  /*7540*/  MUFU.EX2 R158, R5 ;  /* 0x00000005009e7308 */ /* 0x000be20000000800 */
[----:B0-----:R-:W-:-:S04]  /*7550*/  FADD R7, R43, R8 ;  /* 0x000000082b077221 */ /* 0x001fc80000000000 */
[----:B-1----:R-:W-:-:S03]  /*7560*/  FADD R7, R46, R7 ;  /* 0x000000072e077221 */ /* 0x002fc60000000000 */
[----:B------:R0:W-:Y:S01]  /*7570*/  MUFU.EX2 R161, R6 ;  /* 0x0000000600a17308 */ /* 0x0001e20000000800 */
[----:B-----5:R-:W-:Y:S01]  /*7580*/  FMUL R5, R4, 1.4426950216293334961 ;  /* 0x3fb8aa3b04057820 */ /* 0x020fe20000400000 */
[----:B------:R-:W-:Y:S01]  /*7590*/  FADD R4, R49, -R36 ;  /* 0x8000002431047221 */ /* 0x000fe20000000000 */
[----:B--2---:R-:W-:-:S05]  /*75a0*/  FADD R8, R44, R7 ;  /* 0x000000072c087221 */ /* 0x004fca0000000000 */
[----:B------:R-:W1:Y:S01]  /*75b0*/  MUFU.EX2 R168, R168 ;  /* 0x000000a800a87308 */ /* 0x000e620000000800 */
[----:B0-----:R-:W-:Y:S01]  /*75c0*/  FMUL R6, R4, 1.4426950216293334961 ;  /* 0x3fb8aa3b04067820 */ /* 0x001fe20000400000 */
[----:B------:R-:W-:-:S04]  /*75d0*/  FADD R4, R50, -R36 ;  /* 0x8000002432047221 */ /* 0x000fc80000000000 */
[----:B------:R-:W-:Y:S02]  /*75e0*/  FMUL R4, R4, 1.4426950216293334961 ;  /* 0x3fb8aa3b04047820 */ /* 0x000fe40000400000 */
[----:B------:R3:W-:Y:S08]  /*75f0*/  MUFU.EX2 R49, R5 ;  /* 0x0000000500317308 */ /* 0x0007f00000000800 */
[----:B------:R-:W0:Y:S01]  /*7600*/  MUFU.EX2 R171, R171 ;  /* 0x000000ab00ab7308 */ /* 0x000e220000000800 */
[----:B---3--:R-:W-:-:S07]  /*7610*/  FADD R5, R47, R8 ;  /* 0x000000082f057221 */ /* 0x008fce0000000000 */
[----:B------:R4:W-:Y:S08]  /*7620*/  MUFU.EX2 R50, R6 ;  /* 0x0000000600327308 */ /* 0x0009f00000000800 */
[----:B------:R-:W2:Y:S01]  /*7630*/  MUFU.EX2 R172, R172 ;  /* 0x000000ac00ac7308 */ /* 0x000ea20000000800 */
[----:B----4-:R-:W-:-:S04]  /*7640*/  FADD R6, R166, R5 ;  /* 0x00000005a6067221 */ /* 0x010fc80000000000 */
[----:B------:R-:W-:-:S03]  /*7650*/  FADD R6, R169, R6 ;  /* 0x00000006a9067221 */ /* 0x000fc60000000000 */
[----:B------:R-:W3:Y:S01]  /*7660*/  MUFU.EX2 R170, R170 ;  /* 0x000000aa00aa7308 */ /* 0x000ee20000000800 */
[----:B------:R-:W-:-:S07]  /*7670*/  FADD R5, R167, R6 ;  /* 0x00000006a7057221 */ /* 0x000fce0000000000 */
[----:B------:R-:W-:Y:S08]  /*7680*/  MUFU.EX2 R159, R179 ;  /* 0x000000b3009f7308 */ /* 0x000ff00000000800 */
[----:B------:R-:W4:Y:S08]  /*7690*/  MUFU.EX2 R173, R173 ;  /* 0x000000ad00ad7308 */ /* 0x000f300000000800 */
[----:B------:R1:W-:Y:S08]  /*76a0*/  MUFU.EX2 R179, R4 ;  /* 0x0000000400b37308 */ /* 0x0003f00000000800 */
[----:B------:R-:W5:Y:S01]  /*76b0*/  MUFU.EX2 R174, R174 ;  /* 0x000000ae00ae7308 */ /* 0x000f620000000800 */
[----:B-1----:R-:W-:Y:S01]  /*76c0*/  FADD R4, R168, R5 ;  /* 0x00000005a8047221 */ /* 0x002fe20000000000 */
[----:B------:R-:W-:-:S03]  /*76d0*/  FMUL R5, R54, 1.4426950216293334961 ;  /* 0x3fb8aa3b36057820 */ /* 0x000fc60000400000 */
[----:B0-----:R-:W-:Y:S01]  /*76e0*/  FADD R7, R171, R4 ;  /* 0x00000004ab077221 */ /* 0x001fe20000000000 */
[--C-:B------:R-:W-:Y:S02]  /*76f0*/  FADD R4, R55, -R36.reuse ;  /* 0x8000002437047221 */ /* 0x100fe40000000000 */
[----:B------:R-:W0:Y:S01]  /*7700*/  MUFU.EX2 R176, R176 ;  /* 0x000000b000b07308 */ /* 0x000e220000000800 */
[----:B--2---:R-:W-:Y:S01]  /*7710*/  FADD R7, R172, R7 ;  /* 0x00000007ac077221 */ /* 0x004fe20000000000 */
[----:B------:R-:W-:Y:S01]  /*7720*/  FMUL R6, R4, 1.4426950216293334961 ;  /* 0x3fb8aa3b04067820 */ /* 0x000fe20000400000 */
[----:B------:R-:W-:Y:S02]  /*7730*/  FADD R4, R56, -R36 ;  /* 0x8000002438047221 */ /* 0x000fe40000000000 */
[----:B---3--:R-:W-:Y:S02]  /*7740*/  FADD R8, R170, R7 ;  /* 0x00000007aa087221 */ /* 0x008fe40000000000 */
[----:B------:R-:W-:Y:S01]  /*7750*/  FMUL R4, R4, 1.4426950216293334961 ;  /* 0x3fb8aa3b04047820 */ /* 0x000fe20000400000 */
[----:B------:R-:W1:Y:S01]  /*7760*/  MUFU.EX2 R177, R177 ;  /* 0x000000b100b17308 */ /* 0x000e620000000800 */
[----:B----4-:R-:W-:-:S04]  /*7770*/  FADD R7, R173, R8 ;  /* 0x00000008ad077221 */ /* 0x010fc80000000000 */
[----:B-----5:R-:W-:-:S03]  /*7780*/  FADD R8, R174, R7 ;  /* 0x00000007ae087221 */ /* 0x020fc60000000000 */
[----:B------:R-:W2:Y:S01]  /*7790*/  MUFU.EX2 R178, R178 ;  /* 0x000000b200b27308 */ /* 0x000ea20000000800 */
[----:B------:R-:W-:-:S07]  /*77a0*/  FADD R8, R181, R8 ;  /* 0x00000008b5087221 */ /* 0x000fce0000000000 */
[----:B------:R3:W-:Y:S08]  /*77b0*/  MUFU.EX2 R55, R5 ;  /* 0x0000000500377308 */ /* 0x0007f00000000800 */
[----:B------:R0:W-:Y:S01]  /*77c0*/  MUFU.EX2 R56, R6 ;  /* 0x0000000600387308 */ /* 0x0001e20000000800 */
[----:B---3--:R-:W-:Y:S01]  /*77d0*/  FADD R5, R175, R8 ;  /* 0x00000008af057221 */ /* 0x008fe20000000000 */
[----:B------:R-:W-:-:S06]  /*77e0*/  IMAD.U32 R8, R154, -0x80000000, RZ ;  /* 0x800000009a087824 */ /* 0x000fcc00078e00ff */
[----:B------:R2:W-:Y:S01]  /*77f0*/  MUFU.EX2 R54, R4 ;  /* 0x0000000400367308 */ /* 0x0005e20000000800 */
[----:B0-----:R-:W-:-:S04]  /*7800*/  FADD R6, R176, R5 ;  /* 0x00000005b0067221 */ /* 0x001fc80000000000 */
[----:B-1----:R-:W-:-:S03]  /*7810*/  FADD R5, R177, R6 ;  /* 0x00000006b1057221 */ /* 0x002fc60000000000 */
[----:B------:R-:W0:Y:S01]  /*7820*/  MUFU.EX2 R180, R180 ;  /* 0x000000b400b47308 */ /* 0x000e220000000800 */
[----:B--2---:R-:W-:-:S04]  /*7830*/  FADD R4, R178, R5 ;  /* 0x00000005b2047221 */ /* 0x004fc80000000000 */
[----:B------:R-:W-:-:S03]  /*7840*/  FADD R5, R159, R4 ;  /* 0x000000049f057221 */ /* 0x000fc60000000000 */
[----:B------:R-:W1:Y:S01]  /*7850*/  MUFU.EX2 R51, R51 ;  /* 0x0000003300337308 */ /* 0x000e620000000800 */
[----:B------:R-:W-:-:S04]  /*7860*/  FADD R4, R158, R5 ;  /* 0x000000059e047221 */ /* 0x000fc80000000000 */
[----:B------:R-:W-:-:S03]  /*7870*/  FADD R5, R161, R4 ;  /* 0x00000004a1057221 */ /* 0x000fc60000000000 */
[----:B------:R-:W2:Y:S01]  /*7880*/  MUFU.EX2 R52, R52 ;  /* 0x0000003400347308 */ /* 0x000ea20000000800 */
[----:B------:R-:W-:-:S04]  /*7890*/  FADD R4, R160, R5 ;  /* 0x00000005a0047221 */ /* 0x000fc80000000000 */
[----:B------:R-:W-:-:S03]  /*78a0*/  FADD R5, R49, R4 ;  /* 0x0000000431057221 */ /* 0x000fc60000000000 */
[----:B------:R-:W3:Y:S01]  /*78b0*/  MUFU.EX2 R57, R57 ;  /* 0x0000003900397308 */ /* 0x000ee20000000800 */
[----:B------:R-:W-:-:S04]  /*78c0*/  FADD R4, R50, R5 ;  /* 0x0000000532047221 */ /* 0x000fc80000000000 */
[----:B------:R-:W-:Y:S01]  /*78d0*/  FADD R5, R179, R4 ;  /* 0x00000004b3057221 */ /* 0x000fe20000000000 */
[----:B------:R-:W-:Y:S02]  /*78e0*/  FADD R4, R66, -R36 ;  /* 0x8000002442047221 */ /* 0x000fe40000000000 */
[----:B------:R-:W4:Y:S01]  /*78f0*/  MUFU.EX2 R58, R58 ;  /* 0x0000003a003a7308 */ /* 0x000f220000000800 */
[----:B0-----:R-:W-:Y:S01]  /*7900*/  FADD R6, R180, R5 ;  /* 0x00000005b4067221 */ /* 0x001fe20000000000 */
[----:B------:R-:W-:Y:S01]  /*7910*/  FADD R5, -R36, R155 ;  /* 0x0000009b24057221 */ /* 0x000fe20000000100 */
[----:B------:R-:W-:Y:S02]  /*7920*/  FMUL R4, R4, 1.4426950216293334961 ;  /* 0x3fb8aa3b04047820 */ /* 0x000fe40000400000 */
[----:B-1----:R-:W-:Y:S01]  /*7930*/  FADD R7, R51, R6 ;  /* 0x0000000633077221 */ /* 0x002fe20000000000 */
[----:B------:R-:W-:Y:S02]  /*7940*/  FMUL R5, R5, 1.4426950216293334961 ;  /* 0x3fb8aa3b05057820 */ /* 0x000fe40000400000 */
[----:B------:R-:W-:Y:S01]  /*7950*/  MUFU.EX2 R163, R163 ;  /* 0x000000a300a37308 */ /* 0x000fe20000000800 */
[----:B--2---:R-:W-:-:S04]  /*7960*/  FADD R6, R52, R7 ;  /* 0x0000000734067221 */ /* 0x004fc80000000000 */
[----:B------:R-:W-:-:S03]  /*7970*/  FADD R7, R55, R6 ;  /* 0x0000000637077221 */ /* 0x000fc60000000000 */
[----:B------:R-:W0:Y:S01]  /*7980*/  MUFU.EX2 R53, R5 ;  /* 0x0000000500357308 */ /* 0x000e220000000800 */
[----:B------:R-:W-:-:S04]  /*7990*/  FADD R7, R56, R7 ;  /* 0x0000000738077221 */ /* 0x000fc80000000000 */
[----:B------:R-:W-:-:S03]  /*79a0*/  FADD R6, R54, R7 ;  /* 0x0000000736067221 */ /* 0x000fc60000000000 */
[----:B------:R-:W1:Y:S01]  /*79b0*/  MUFU.EX2 R60, R60 ;  /* 0x0000003c003c7308 */ /* 0x000e620000000800 */
[----:B---3--:R-:W-:-:S04]  /*79c0*/  FADD R7, R57, R6 ;  /* 0x0000000639077221 */ /* 0x008fc80000000000 */
[----:B----4-:R-:W-:-:S03]  /*79d0*/  FADD R6, R58, R7 ;  /* 0x000000073a067221 */ /* 0x010fc60000000000 */
[----:B------:R-:W2:Y:S01]  /*79e0*/  MUFU.EX2 R61, R61 ;  /* 0x0000003d003d7308 */ /* 0x000ea20000000800 */
[----:B0-----:R0:W-:Y:S01]  /*79f0*/  STSM.16.M88 [R108+0x6000], R53 ;  /* 0x006000356c007844 */ /* 0x0011e20000000000 */
[----:B------:R-:W-:-:S06]  /*7a00*/  FADD R5, R163, R6 ;  /* 0x00000006a3057221 */ /* 0x000fcc0000000000 */
[----:B------:R-:W3:Y:S01]  /*7a10*/  MUFU.EX2 R66, R162 ;  /* 0x000000a200427308 */ /* 0x000ee20000000800 */
[----:B-1----:R-:W-:Y:S01]  /*7a20*/  FADD R6, R60, R5 ;  /* 0x000000053c067221 */ /* 0x002fe20000000000 */
[----:B------:R-:W-:-:S06]  /*7a30*/  FMUL R5, R67, 1.4426950216293334961 ;  /* 0x3fb8aa3b43057820 */ /* 0x000fcc0000400000 */
[----:B------:R-:W-:Y:S01]  /*7a40*/  MUFU.EX2 R155, R65 ;  /* 0x00000041009b7308 */ /* 0x000fe20000000800 */
[----:B------:R-:W-:Y:S01]  /*7a50*/  BAR.SYNC.DEFER_BLOCKING 0x0 ;  /* 0x0000000000007b1d */ /* 0x000fe20000010000 */
[----:B--2---:R-:W-:-:S06]  /*7a60*/  FADD R7, R61, R6 ;  /* 0x000000063d077221 */ /* 0x004fcc0000000000 */
[----:B------:R1:W2:Y:S01]  /*7a70*/  MUFU.EX2 R183, R4 ;  /* 0x0000000400b77308 */ /* 0x0002a20000000800 */
[----:B---3--:R-:W-:-:S07]  /*7a80*/  FADD R6, R66, R7 ;  /* 0x0000000742067221 */ /* 0x008fce0000000000 */
[----:B------:R-:W-:Y:S01]  /*7a90*/  MUFU.EX2 R193, R5 ;  /* 0x0000000500c17308 */ /* 0x000fe20000000800 */
[----:B-1----:R-:W-:-:S04]  /*7aa0*/  FADD R4, R164, -R36 ;  /* 0x80000024a4047221 */ /* 0x002fc80000000000 */
[----:B------:R-:W-:-:S03]  /*7ab0*/  FMUL R4, R4, 1.4426950216293334961 ;  /* 0x3fb8aa3b04047820 */ /* 0x000fc60000400000 */
[----:B------:R-:W1:Y:S01]  /*7ac0*/  MUFU.EX2 R164, R165 ;  /* 0x000000a500a47308 */ /* 0x000e620000000800 */
[----:B------:R0:W3:Y:S01]  /*7ad0*/  LDSM.16.M88 R65, [R144+UR10+0x6000] ;  /* 0x0060000a9041783b */ /* 0x0000e20008000000 */
[----:B------:R-:W4:Y:S01]  /*7ae0*/  SYNCS.PHASECHK.TRANS64.TRYWAIT P0, [UR11], R8 ;  /* 0x00000008ff0075a7 */ /* 0x000f22000800110b */
[----:B--2---:R-:W-:-:S04]  /*7af0*/  FADD R6, R183, R6 ;  /* 0x00000006b7067221 */ /* 0x004fc80000000000 */
[----:B------:R-:W-:Y:S01]  /*7b00*/  FADD R7, R155, R6 ;  /* 0x000000069b077221 */ /* 0x000fe20000000000 */
[----:B------:R-:W2:Y:S03]  /*7b10*/  MUFU.EX2 R206, R4 ;  /* 0x0000000400ce7308 */ /* 0x000ea60000000800 */
[----:B-1----:R-:W-:-:S04]  /*7b20*/  FADD R7, R164, R7 ;  /* 0x00000007a4077221 */ /* 0x002fc80000000000 */
[----:B--2---:R-:W-:-:S04]  /*7b30*/  FADD R7, R206, R7 ;  /* 0x00000007ce077221 */ /* 0x004fc80000000000 */
[----:B------:R-:W-:-:S05]  /*7b40*/  FADD R67, R193, R7 ;  /* 0x00000007c1437221 */ /* 0x000fca0000000000 */
[----:B------:R0:W1:Y:S02]  /*7b50*/  SHFL.BFLY PT, R154, R67, 0x10, 0x1f ;  /* 0x0e001f00439a7f89 */ /* 0x00006400000e0000 */
[----:B0--34-:R-:W-:Y:S05]  /*7b60*/  @!P0 BRA `(.L_x_14) ;  /* 0x0000001c00508947 */ /* 0x019fea0003800000 */
.L_x_23:
[----:B------:R-:W-:Y:S01]  /*7b70*/  IADD3 R4, P0, PT, R124, UR25, RZ ;  /* 0x000000197c047c10 */ /* 0x000fe2000ff1e0ff */
[----:B------:R0:W2:Y:S01]  /*7b80*/  LDG.E.U8 R162, desc[UR20][R14.64] ;  /* 0x000000140ea27981 */ /* 0x0000a2000c1e1100 */
[----:B------:R-:W-:Y:S02]  /*7b90*/  IADD3 R6, P1, PT, R116, UR25, RZ ;  /* 0x0000001974067c10 */ /* 0x000fe4000ff3e0ff */
[----:B------:R-:W-:Y:S02]  /*7ba0*/  IADD3.X R5, PT, PT, R125, UR4, RZ, P0, !PT ;  /* 0x000000047d057c10 */ /* 0x000fe400087fe4ff */
[----:B------:R-:W-:Y:S02]  /*7bb0*/  IADD3 R8, P0, PT, R138, UR25, RZ ;  /* 0x000000198a087c10 */ /* 0x000fe4000ff1e0ff */
[----:B------:R-:W-:Y:S01]  /*7bc0*/  IADD3.X R17, PT, PT, R133, UR4, RZ, P2, !PT ;  /* 0x0000000485117c10 */ /* 0x000fe200097fe4ff */
[----:B------:R-:W3:Y:S01]  /*7bd0*/  LDG.E.U8 R186, desc[UR20][R4.64] ;  /* 0x0000001404ba7981 */ /* 0x000ee2000c1e1100 */
[----:B------:R-:W-:-:S02]  /*7be0*/  IADD3.X R7, PT, PT, R117, UR4, RZ, P1, !PT ;  /* 0x0000000475077c10 */ /* 0x000fc40008ffe4ff */
[----:B------:R-:W-:Y:S01]  /*7bf0*/  IADD3.X R9, PT, PT, R139, UR4, RZ, P0, !PT ;  /* 0x000000048b097c10 */ /* 0x000fe200087fe4ff */
[----:B------:R4:W5:Y:S01]  /*7c00*/  LDG.E.U8 R184, desc[UR20][R16.64] ;  /* 0x0000001410b87981 */ /* 0x000962000c1e1100 */
[----:B------:R-:W-:Y:S02]  /*7c10*/  IADD3 R10, P1, PT, R130, UR25, RZ ;  /* 0x00000019820a7c10 */ /* 0x000fe4000ff3e0ff */
[----:B------:R-:W-:Y:S01]  /*7c20*/  IADD3 R12, P0, PT, R122, UR25, RZ ;  /* 0x000000197a0c7c10 */ /* 0x000fe2000ff1e0ff */
[----:B------:R1:W5:Y:S01]  /*7c30*/  LDG.E.U8 R188, desc[UR20][R6.64] ;  /* 0x0000001406bc7981 */ /* 0x000362000c1e1100 */
[----:B------:R-:W-:Y:S02]  /*7c40*/  IADD3.X R11, PT, PT, R131, UR4, RZ, P1, !PT ;  /* 0x00000004830b7c10 */ /* 0x000fe40008ffe4ff */
[----:B------:R-:W-:Y:S01]  /*7c50*/  IADD3.X R13, PT, PT, R123, UR4, RZ, P0, !PT ;  /* 0x000000047b0d7c10 */ /* 0x000fe200087fe4ff */
[----:B------:R-:W5:Y:S01]  /*7c60*/  LDG.E.U8 R165, desc[UR20][R8.64] ;  /* 0x0000001408a57981 */ /* 0x000f62000c1e1100 */
[----:B0-----:R-:W-:-:S02]  /*7c70*/  IADD3 R14, P1, PT, R114, UR25, RZ ;  /* 0x00000019720e7c10 */ /* 0x001fc4000ff3e0ff */
[----:B----4-:R-:W-:Y:S01]  /*7c80*/  IADD3 R16, P0, PT, R136, UR25, RZ ;  /* 0x0000001988107c10 */ /* 0x010fe2000ff1e0ff */
[----:B------:R-:W4:Y:S01]  /*7c90*/  LDG.E.U8 R185, desc[UR20][R10.64] ;  /* 0x000000140ab97981 */ /* 0x000f22000c1e1100 */
[----:B------:R-:W-:Y:S02]  /*7ca0*/  IADD3.X R15, PT, PT, R115, UR4, RZ, P1, !PT ;  /* 0x00000004730f7c10 */ /* 0x000fe40008ffe4ff */
[----:B------:R-:W-:Y:S01]  /*7cb0*/  IADD3.X R17, PT, PT, R137, UR4, RZ, P0, !PT ;  /* 0x0000000489117c10 */ /* 0x000fe200087fe4ff */
[----:B------:R-:W4:Y:S01]  /*7cc0*/  LDG.E.U8 R187, desc[UR20][R12.64] ;  /* 0x000000140cbb7981 */ /* 0x000f22000c1e1100 */
[----:B------:R-:W-:Y:S02]  /*7cd0*/  IADD3 R18, P1, PT, R128, UR25, RZ ;  /* 0x0000001980127c10 */ /* 0x000fe4000ff3e0ff */
[----:B-1----:R-:W-:Y:S01]  /*7ce0*/  IADD3 R6, P0, PT, R120, UR25, RZ ;  /* 0x0000001978067c10 */ /* 0x002fe2000ff1e0ff */
[----:B------:R-:W4:Y:S01]  /*7cf0*/  LDG.E.U8 R189, desc[UR20][R14.64] ;  /* 0x000000140ebd7981 */ /* 0x000f22000c1e1100 */
[----:B------:R-:W-:-:S02]  /*7d00*/  IADD3.X R19, PT, PT, R129, UR4, RZ, P1, !PT ;  /* 0x0000000481137c10 */ /* 0x000fc40008ffe4ff */
[----:B------:R-:W-:Y:S01]  /*7d10*/  IADD3.X R7, PT, PT, R121, UR4, RZ, P0, !PT ;  /* 0x0000000479077c10 */ /* 0x000fe200087fe4ff */
[----:B------:R-:W4:Y:S01]  /*7d20*/  LDG.E.U8 R190, desc[UR20][R16.64] ;  /* 0x0000001410be7981 */ /* 0x000f22000c1e1100 */
[----:B------:R-:W-:Y:S02]  /*7d30*/  IADD3 R4, P1, PT, R112, UR25, RZ ;  /* 0x0000001970047c10 */ /* 0x000fe4000ff3e0ff */
[----:B------:R-:W-:Y:S01]  /*7d40*/  IADD3 R20, P0, PT, R134, UR25, RZ ;  /* 0x0000001986147c10 */ /* 0x000fe2000ff1e0ff */
[----:B------:R-:W4:Y:S01]  /*7d50*/  LDG.E.U8 R194, desc[UR20][R18.64] ;  /* 0x0000001412c27981 */ /* 0x000f22000c1e1100 */
[----:B------:R-:W-:Y:S02]  /*7d60*/  IADD3.X R5, PT, PT, R113, UR4, RZ, P1, !PT ;  /* 0x0000000471057c10 */ /* 0x000fe40008ffe4ff */
[----:B------:R-:W-:Y:S01]  /*7d70*/  IADD3.X R21, PT, PT, R135, UR4, RZ, P0, !PT ;  /* 0x0000000487157c10 */ /* 0x000fe200087fe4ff */
[----:B------:R-:W4:Y:S01]  /*7d80*/  LDG.E.U8 R198, desc[UR20][R6.64] ;  /* 0x0000001406c67981 */ /* 0x000f22000c1e1100 */
[----:B------:R-:W-:-:S02]  /*7d90*/  IADD3 R22, P1, PT, R126, UR25, RZ ;  /* 0x000000197e167c10 */ /* 0x000fc4000ff3e0ff */
[----:B------:R-:W-:Y:S01]  /*7da0*/  IADD3 R24, P2, PT, R118, UR25, RZ ;  /* 0x0000001976187c10 */ /* 0x000fe2000ff5e0ff */
[----:B------:R0:W4:Y:S01]  /*7db0*/  LDG.E.U8 R202, desc[UR20][R4.64] ;  /* 0x0000001404ca7981 */ /* 0x000122000c1e1100 */
[----:B------:R-:W-:Y:S02]  /*7dc0*/  IADD3 R26, P0, PT, R110, UR25, RZ ;  /* 0x000000196e1a7c10 */ /* 0x000fe4000ff1e0ff */
[----:B------:R-:W-:Y:S01]  /*7dd0*/  IADD3.X R23, PT, PT, R127, UR4, RZ, P1, !PT ;  /* 0x000000047f177c10 */ /* 0x000fe20008ffe4ff */
[----:B------:R1:W4:Y:S01]  /*7de0*/  LDG.E.U8 R192, desc[UR20][R20.64] ;  /* 0x0000001414c07981 */ /* 0x000322000c1e1100 */
[----:B------:R-:W-:Y:S02]  /*7df0*/  IADD3.X R25, PT, PT, R119, UR4, RZ, P2, !PT ;  /* 0x0000000477197c10 */ /* 0x000fe400097fe4ff */
[----:B------:R-:W-:Y:S01]  /*7e00*/  IADD3.X R27, PT, PT, R111, UR4, RZ, P0, !PT ;  /* 0x000000046f1b7c10 */ /* 0x000fe200087fe4ff */
[----:B------:R1:W4:Y:S04]  /*7e10*/  LDG.E.U8 R196, desc[UR20][R22.64] ;  /* 0x0000001416c47981 */ /* 0x000328000c1e1100 */
[----:B------:R1:W4:Y:S04]  /*7e20*/  LDG.E.U8 R200, desc[UR20][R24.64] ;  /* 0x0000001418c87981 */ /* 0x000328000c1e1100 */
[----:B------:R1:W4:Y:S01]  /*7e30*/  LDG.E.U8 R204, desc[UR20][R26.64] ;  /* 0x000000141acc7981 */ /* 0x000322000c1e1100 */
[----:B0-----:R-:W0:Y:S01]  /*7e40*/  LDTM.x16 R4, tmem[UR28] ;  /* 0x0000001c000479ee */ /* 0x001e220008240000 */
[----:B------:R-:W-:-:S02]  /*7e50*/  F2FP.SATFINITE.E4M3.F32.PACK_AB_MERGE_C R191, R31, R30, RZ ;  /* 0x0000001e1fbf723e */ /* 0x000fc400048070ff */
[----:B------:R-:W-:Y:S02]  /*7e60*/  F2FP.SATFINITE.E4M3.F32.PACK_AB_MERGE_C R45, R48, R45, RZ ;  /* 0x0000002d302d723e */ /* 0x000fe400048070ff */
[----:B------:R-:W-:Y:S02]  /*7e70*/  F2FP.SATFINITE.E4M3.F32.PACK_AB_MERGE_C R59, R62, R59, RZ ;  /* 0x0000003b3e3b723e */ /* 0x000fe400048070ff */
[----:B------:R-:W-:Y:S02]  /*7e80*/  F2FP.SATFINITE.E4M3.F32.PACK_AB_MERGE_C R63, R64, R63, RZ ;  /* 0x0000003f403f723e */ /* 0x000fe400048070ff */
[----:B------:R-:W-:Y:S02]  /*7e90*/  F2FP.SATFINITE.E4M3.F32.PACK_AB_MERGE_C R157, R182, R157, RZ ;  /* 0x0000009db69d723e */ /* 0x000fe400048070ff */
[----:B-1----:R-:W-:Y:S02]  /*7ea0*/  F2FP.SATFINITE.E4M3.F32.PACK_AB_MERGE_C R21, R46, R43, RZ ;  /* 0x0000002b2e15723e */ /* 0x002fe400048070ff */
[----:B------:R-:W-:-:S02]  /*7eb0*/  F2FP.SATFINITE.E4M3.F32.PACK_AB_MERGE_C R166, R169, R166, RZ ;  /* 0x000000a6a9a6723e */ /* 0x000fc400048070ff */
[----:B------:R-:W-:Y:S02]  /*7ec0*/  F2FP.SATFINITE.E4M3.F32.PACK_AB_MERGE_C R23, R172, R171, RZ ;  /* 0x000000abac17723e */ /* 0x000fe400048070ff */
[----:B------:R-:W-:Y:S02]  /*7ed0*/  F2FP.SATFINITE.E4M3.F32.PACK_AB_MERGE_C R24, R181, R174, RZ ;  /* 0x000000aeb518723e */ /* 0x000fe400048070ff */
[----:B------:R-:W-:Y:S02]  /*7ee0*/  F2FP.SATFINITE.E4M3.F32.PACK_AB_MERGE_C R25, R178, R177, RZ ;  /* 0x000000b1b219723e */ /* 0x000fe400048070ff */
[----:B------:R-:W-:Y:S02]  /*7ef0*/  F2FP.SATFINITE.E4M3.F32.PACK_AB_MERGE_C R26, R160, R161, RZ ;  /* 0x000000a1a01a723e */ /* 0x000fe400048070ff */
[----:B------:R-:W-:Y:S02]  /*7f00*/  F2FP.SATFINITE.E4M3.F32.PACK_AB_MERGE_C R27, R180, R179, RZ ;  /* 0x000000b3b41b723e */ /* 0x000fe400048070ff */
[----:B------:R-:W-:-:S02]  /*7f10*/  F2FP.SATFINITE.E4M3.F32.PACK_AB_MERGE_C R55, R56, R55, RZ ;  /* 0x000000373837723e */ /* 0x000fc400048070ff */
[----:B------:R-:W-:Y:S02]  /*7f20*/  F2FP.SATFINITE.E4M3.F32.PACK_AB_MERGE_C R58, R163, R58, RZ ;  /* 0x0000003aa33a723e */ /* 0x000fe400048070ff */
[----:B------:R-:W-:Y:S02]  /*7f30*/  F2FP.SATFINITE.E4M3.F32.PACK_AB_MERGE_C R30, R183, R66, RZ ;  /* 0x00000042b71e723e */ /* 0x000fe400048070ff */
[----:B------:R-:W-:Y:S02]  /*7f40*/  F2FP.SATFINITE.E4M3.F32.PACK_AB_MERGE_C R31, R193, R206, RZ ;  /* 0x000000cec11f723e */ /* 0x000fe400048070ff */
[----:B------:R-:W-:Y:S02]  /*7f50*/  F2FP.SATFINITE.E4M3.F32.PACK_AB_MERGE_C R33, R34, R33, R45 ;  /* 0x000000212221723e */ /* 0x000fe4000480702d */
[----:B------:R-:W-:Y:S02]  /*7f60*/  F2FP.SATFINITE.E4M3.F32.PACK_AB_MERGE_C R32, R35, R32, R191 ;  /* 0x000000202320723e */ /* 0x000fe400048070bf */
[----:B------:R-:W-:-:S02]  /*7f70*/  F2FP.SATFINITE.E4M3.F32.PACK_AB_MERGE_C R34, R38, R37, R59 ;  /* 0x000000252622723e */ /* 0x000fc4000480703b */
[----:B------:R-:W-:Y:S02]  /*7f80*/  F2FP.SATFINITE.E4M3.F32.PACK_AB_MERGE_C R35, R40, R39, R63 ;  /* 0x000000272823723e */ /* 0x000fe4000480703f */
[----:B------:R-:W-:Y:S02]  /*7f90*/  F2FP.SATFINITE.E4M3.F32.PACK_AB_MERGE_C R21, R42, R41, R21 ;  /* 0x000000292a15723e */ /* 0x000fe40004807015 */
[----:B------:R-:W-:Y:S02]  /*7fa0*/  F2FP.SATFINITE.E4M3.F32.PACK_AB_MERGE_C R20, R29, R28, R157 ;  /* 0x0000001c1d14723e */ /* 0x000fe4000480709d */
        /* <DEDUP_REMOVED lines=9> */
[----:B------:R-:W-:Y:S01]  /*8040*/  F2FP.SATFINITE.E4M3.F32.PACK_AB_MERGE_C R31, R164, R155, R31 ;  /* 0x0000009ba41f723e */ /* 0x000fe2000480701f */
[C---:B0-----:R-:W-:Y:S01]  /*8050*/  FMUL R4, R65.reuse, R4 ;  /* 0x0000000441047220 */ /* 0x041fe20000400000 */
        /* <DEDUP_REMOVED lines=14> */
[----:B------:R-:W-:Y:S01]  /*8140*/  FMUL R19, R65, R19 ;  /* 0x0000001341137220 */ /* 0x000fe20000400000 */
[----:B------:R-:W-:Y:S01]  /*8150*/  ULEA UR11, UR24, UR10, 0x3 ;  /* 0x0000000a180b7291 */ /* 0x000fe2000f8e18ff */
[----:B------:R-:W-:Y:S01]  /*8160*/  FADD R154, R67, R154 ;  /* 0x0000009a439a7221 */ /* 0x000fe20000000000 */
[----:B------:R-:W-:-:S02]  /*8170*/  UMOV UR4, UR5 ;  /* 0x0000000500047c82 */ /* 0x000fc40008000000 */
[----:B------:R-:W-:Y:S01]  /*8180*/  UIADD3 UR11, UPT, UPT, UR11, 0x8000, URZ ;  /* 0x000080000b0b7890 */ /* 0x000fe2000fffe0ff */
[----:B--2---:R0:W-:Y:S04]  /*8190*/  STS.U8 [R107+UR10+0x7000], R162 ;  /* 0x007000a26b007988 */ /* 0x0041e8000800000a */
[----:B---3--:R0:W-:Y:S04]  /*81a0*/  STS.U8 [R107+UR10+0x7800], R186 ;  /* 0x007800ba6b007988 */ /* 0x0081e8000800000a */
[----:B-----5:R0:W-:Y:S04]  /*81b0*/  STS.U8 [R107+UR10+0x7400], R184 ;  /* 0x007400b86b007988 */ /* 0x0201e8000800000a */
[----:B------:R0:W-:Y:S04]  /*81c0*/  STS.U8 [R107+UR10+0x7c00], R188 ;  /* 0x007c00bc6b007988 */ /* 0x0001e8000800000a */
[----:B------:R0:W-:Y:S04]  /*81d0*/  STS.U8 [R106+UR10+0x7100], R165 ;  /* 0x007100a56a007988 */ /* 0x0001e8000800000a */
        /* <DEDUP_REMOVED lines=11> */
[----:B------:R0:W-:Y:S04]  /*8290*/  STS.128 [R148+UR10], R32 ;  /* 0x0000002094007988 */ /* 0x0001e80008000c0a */
[----:B------:R0:W-:Y:S04]  /*82a0*/  STS.128 [R147+UR10], R20 ;  /* 0x0000001493007988 */ /* 0x0001e80008000c0a */
[----:B------:R0:W-:Y:S04]  /*82b0*/  STS.128 [R146+UR10], R24 ;  /* 0x0000001892007988 */ /* 0x0001e80008000c0a */
[----:B------:R0:W-:Y:S01]  /*82c0*/  STS.128 [R145+UR10], R28 ;  /* 0x0000001c91007988 */ /* 0x0001e20008000c0a */
[----:B------:R-:W-:Y:S01]  /*82d0*/  NOP ;  /* 0x0000000000007918 */ /* 0x000fe20000000000 */
[----:B------:R0:W-:Y:S01]  /*82e0*/  STTM.x16 tmem[UR28], R4 ;  /* 0x00000004000079ed */ /* 0x0001e2000824001c */
[----:B------:R-:W1:Y:S02]  /*82f0*/  FENCE.VIEW.ASYNC.T ;  /* 0x00000000000073c6 */ /* 0x000e640000000200 */
[----:B-1----:R-:W-:Y:S06]  /*8300*/  BAR.SYNC.DEFER_BLOCKING 0x0 ;  /* 0x0000000000007b1d */ /* 0x002fec0000010000 */
[----:B------:R1:W-:Y:S06]  /*8310*/  MEMBAR.ALL.CTA ;  /* 0x0000000000007992 */ /* 0x0003ec0000008000 */
[----:B-1----:R-:W1:Y:S02]  /*8320*/  FENCE.VIEW.ASYNC.S ;  /* 0x00000000000073c6 */ /* 0x002e640000000000 */
[----:B-1----:R-:W-:Y:S06]  /*8330*/  BAR.SYNC.DEFER_BLOCKING 0x0 ;  /* 0x0000000000007b1d */ /* 0x002fec0000010000 */
[----:B------:R-:W-:Y:S05]  /*8340*/  BRA.U UP1, `(.L_x_15) ;  /* 0x0000000101547547 */ /* 0x000fea000b800000 */
[----:B------:R-:W-:Y:S01]  /*8350*/  UMOV UR16, UR27 ;  /* 0x0000001b00107c82 */ /* 0x000fe20008000000 */
[----:B------:R-:W-:Y:S01]  /*8360*/  UMOV UR17, 0x40004040 ;  /* 0x4000404000117882 */ /* 0x000fe20000000000 */
[----:B------:R-:W-:Y:S01]  /*8370*/  UMOV UR14, UR22 ;  /* 0x00000016000e7c82 */ /* 0x000fe20008000000 */
        /* <DEDUP_REMOVED lines=18> */
.L_x_15:
[----:B------:R-:W-:Y:S01]  /*84a0*/  ISETP.GE.U32.AND P0, PT, R153, R109, PT ;  /* 0x0000006d9900720c */ /* 0x000fe20003f06070 */
[----:B------:R-:W-:Y:S01]  /*84b0*/  UIADD3 UR24, UPT, UPT, UR24, 0x1, URZ ;  /* 0x0000000118187890 */ /* 0x000fe2000fffe0ff */
[----:B------:R-:W-:Y:S01]  /*84c0*/  FFMA R149, R53, R149, R154 ;  /* 0x0000009535957223 */ /* 0x000fe2000000009a */
[----:B------:R-:W-:Y:S01]  /*84d0*/  UIADD3 UR25, UPT, UPT, UR23, UR25, URZ ;  /* 0x0000001917197290 */ /* 0x000fe2000fffe0ff */
[----:B------:R-:W-:Y:S01]  /*84e0*/  ISETP.GE.U32.AND.EX P0, PT, R152, RZ, PT, P0 ;  /* 0x000000ff9800720c */ /* 0x000fe20003f06100 */
[----:B------:R-:W-:Y:S01]  /*84f0*/  UISETP.GT.AND UP2, UPT, UR24, 0x1, UPT ;  /* 0x000000011800788c */ /* 0x000fe2000bf44270 */
[----:B------:R-:W-:Y:S02]  /*8500*/  IMAD.U32 R154, RZ, RZ, UR4 ;  /* 0x00000004ff9a7e24 */ /* 0x000fe4000f8e00ff */
[----:B------:R-:W-:Y:S01]  /*8510*/  IMAD.IADD R151, R150, 0x1, R151 ;  /* 0x0000000196977824 */ /* 0x000fe200078e0297 */
[----:B-1----:R-:W-:Y:S01]  /*8520*/  USEL UR5, URZ, 0x1, !UP2 ;  /* 0x00000001ff057887 */ /* 0x002fe2000d000000 */
[----:B------:R-:W-:Y:S01]  /*8530*/  IMAD.MOV.U32 R155, RZ, RZ, R36 ;  /* 0x000000ffff9b7224 */ /* 0x000fe200078e0024 */
[----:B------:R-:W-:-:S02]  /*8540*/  USEL UR24, UR24, URZ, !UP2 ;  /* 0x000000ff18187287 */ /* 0x000fc4000d000000 */
[----:B------:R-:W-:-:S04]  /*8550*/  ULOP3.LUT UR5, UR4, UR5, URZ, 0x3c, !UPT ;  /* 0x0000000504057292 */ /* 0x000fc8000f8e3cff */
[----:B------:R-:W-:Y:S08]  /*8560*/  @!P0 BRA `(.L_x_16) ;  /* 0xffffffc000b88947 */ /* 0x000ff0000383ffff */
.L_x_11:
[----:B------:R-:W-:-:S13]  /*8570*/  ISETP.GE.AND P0, PT, R104, 0x1, PT ;  /* 0x000000016800780c */ /* 0x000fda0003f06270 */
[----:B------:R-:W-:Y:S05]  /*8580*/  @!P0 BRA `(.L_x_17) ;  /* 0x0000000000108947 */ /* 0x000fea0003800000 */
[----:B------:R-:W-:-:S06]  /*8590*/  USHF.L.U32 UR4, UR4, 0x1f, URZ ;  /* 0x0000001f04047899 */ /* 0x000fcc00080006ff */
[----:B0-2---:R-:W-:-:S04]  /*85a0*/  IMAD.U32 R4, RZ, RZ, UR4 ;  /* 0x00000004ff047e24 */ /* 0x005fc8000f8e00ff */
[----:B------:R-:W0:Y:S02]  /*85b0*/  SYNCS.PHASECHK.TRANS64.TRYWAIT P0, [UR11], R4 ;  /* 0x00000004ff0075a7 */ /* 0x000e24000800110b */
[----:B0-----:R-:W-:Y:S05]  /*85c0*/  @!P0 BRA `(.L_x_18) ;  /* 0x0000001000c48947 */ /* 0x001fea0003800000 */
.L_x_17:
[----:B------:R-:W-:Y:S01]  /*85d0*/  BAR.SYNC.DEFER_BLOCKING 0x0 ;  /* 0x0000000000007b1d */ /* 0x000fe20000010000 */
[----:B------:R-:W-:Y:S02]  /*85e0*/  FSETP.GEU.AND P1, PT, R149, 1.175494350822287508e-38, PT ;  /* 0x008000009500780b */ /* 0x000fe40003f2e000 */
[----:B0-----:R-:W-:Y:S02]  /*85f0*/  LOP3.LUT R21, R0, 0x18, RZ, 0xc0, !PT ;  /* 0x0000001800157812 */ /* 0x001fe400078ec0ff */
[----:B------:R-:W-:-:S03]  /*8600*/  LOP3.LUT R68, R68, 0x180, RZ, 0xc0, !PT ;  /* 0x0000018044447812 */ /* 0x000fc600078ec0ff */
[----:B------:R-:W0:Y:S01]  /*8610*/  LDC R28, c[0x0][0x3e8] ;  /* 0x0000fa00ff1c7b82 */ /* 0x000e220000000800 */
[----:B------:R-:W-:Y:S01]  /*8620*/  LEA R22, R21, UR10, 0x6 ;  /* 0x0000000a15167c11 */ /* 0x000fe2000f8e30ff */
[----:B------:R-:W1:Y:S01]  /*8630*/  LDCU.64 UR4, c[0x0][0x3e0] ;  /* 0x00007c00ff0477ac */ /* 0x000e620008000a00 */
[----:B------:R-:W-:Y:S02]  /*8640*/  LOP3.LUT R142, R142, 0x70, RZ, 0xc0, !PT ;  /* 0x000000708e8e7812 */ /* 0x000fe400078ec0ff */
[----:B------:R-:W-:Y:S01]  /*8650*/  IADD3 R68, PT, PT, R143, R22, R68 ;  /* 0x000000168f447210 */ /* 0x000fe20007ffe044 */
[----:B------:R-:W-:Y:S02]  /*8660*/  IMAD R21, R21, 0x40, R22 ;  /* 0x0000004015157824 */ /* 0x000fe400078e0216 */
[----:B------:R-:W3:Y:S02]  /*8670*/  LDC.64 R34, c[0x0][0x398] ;  /* 0x0000e600ff227b82 */ /* 0x000ee40000000a00 */
[----:B------:R-:W-:Y:S01]  /*8680*/  IMAD.IADD R21, R142, 0x1, R21 ;  /* 0x000000018e157824 */ /* 0x000fe200078e0215 */
[----:B------:R-:W4:Y:S05]  /*8690*/  @!P6 SYNCS.CCTL.IV [UR10+0x8000] ;  /* 0x00800000ff00e9b1 */ /* 0x000f2a000800000a */
[----:B----4-:R-:W-:Y:S01]  /*86a0*/  BAR.SYNC.DEFER_BLOCKING 0x0 ;  /* 0x0000000000007b1d */ /* 0x010fe20000010000 */
[----:B-1----:R-:W-:-:S05]  /*86b0*/  UIMAD UR4, UR9, UR4, URZ ;  /* 0x00000004090472a4 */ /* 0x002fca000f8e02ff */
[----:B------:R-:W1:Y:S02]  /*86c0*/  @!P6 SYNCS.CCTL.IV [UR10+0x8008] ;  /* 0x00800800ff00e9b1 */ /* 0x000e64000800000a */
[----:B-1----:R1:W-:Y:S01]  /*86d0*/  STSM.16.M88 [R108], R149 ;  /* 0x000000956c007844 */ /* 0x0023e20000000000 */
[----:B------:R-:W-:Y:S01]  /*86e0*/  BAR.SYNC.DEFER_BLOCKING 0x0 ;  /* 0x0000000000007b1d */ /* 0x000fe20000010000 */
[----:B-1----:R-:W-:-:S05]  /*86f0*/  @!P1 FMUL R149, R149, 8388608 ;  /* 0x4b00000095959820 */ /* 0x002fca0000400000 */
[----:B--2---:R-:W1:Y:S01]  /*8700*/  LDTM.x16 R4, tmem[UR28] ;  /* 0x0000001c000479ee */ /* 0x004e620008240000 */
[----:B------:R-:W2:Y:S01]  /*8710*/  LDSM.16.M88 R20, [R144+UR10] ;  /* 0x0000000a9014783b */ /* 0x000ea20008000000 */
[----:B------:R-:W-:Y:S01]  /*8720*/  NOP ;  /* 0x0000000000007918 */ /* 0x000fe20000000000 */
[----:B-1----:R-:W-:Y:S01]  /*8730*/  BAR.SYNC.DEFER_BLOCKING 0x0 ;  /* 0x0000000000007b1d */ /* 0x002fe20000010000 */
[C---:B--2---:R-:W-:Y:S02]  /*8740*/  FSETP.GT.AND P0, PT, |R20|.reuse, 8.50705917302346158658e+37, PT ;  /* 0x7e8000001400780b */ /* 0x044fe40003f04200 */
[----:B------:R-:W-:-:S11]  /*8750*/  FSETP.GEU.AND P2, PT, |R20|, 1.175494350822287508e-38, PT ;  /* 0x008000001400780b */ /* 0x000fd60003f4e200 */
[----:B------:R-:W-:Y:S01]  /*8760*/  @P0 FMUL R20, R20, 0.25 ;  /* 0x3e80000014140820 */ /* 0x000fe20000400000 */
[----:B------:R-:W-:Y:S01]  /*8770*/  @P0 FMUL R4, R4, 0.25 ;  /* 0x3e80000004040820 */ /* 0x000fe20000400000 */
[----:B------:R-:W-:Y:S01]  /*8780*/  @P0 FMUL R5, R5, 0.25 ;  /* 0x3e80000005050820 */ /* 0x000fe20000400000 */
[----:B------:R-:W-:Y:S01]  /*8790*/  @P0 FMUL R6, R6, 0.25 ;  /* 0x3e80000006060820 */ /* 0x000fe20000400000 */
[----:B------:R-:W-:Y:S01]  /*87a0*/  @!P2 FMUL R20, R20, 16777216 ;  /* 0x4b8000001414a820 */ /* 0x000fe20000400000 */
[----:B------:R-:W-:Y:S01]  /*87b0*/  @P0 FMUL R7, R7, 0.25 ;  /* 0x3e80000007070820 */ /* 0x000fe20000400000 */
[----:B------:R-:W-:Y:S01]  /*87c0*/  @!P2 FMUL R4, R4, 16777216 ;  /* 0x4b8000000404a820 */ /* 0x000fe20000400000 */
[----:B------:R-:W-:Y:S01]  /*87d0*/  @!P2 FMUL R5, R5, 16777216 ;  /* 0x4b8000000505a820 */ /* 0x000fe20000400000 */
[----:B------:R-:W-:Y:S01]  /*87e0*/  @P0 FMUL R12, R12, 0.25 ;  /* 0x3e8000000c0c0820 */ /* 0x000fe20000400000 */
[----:B------:R-:W-:Y:S01]  /*87f0*/  @P0 FMUL R13, R13, 0.25 ;  /* 0x3e8000000d0d0820 */ /* 0x000fe20000400000 */
[----:B------:R-:W1:Y:S01]  /*8800*/  MUFU.RCP R20, R20 ;  /* 0x0000001400147308 */ /* 0x000e620000001000 */
[----:B------:R-:W-:Y:S01]  /*8810*/  @P0 FMUL R14, R14, 0.25 ;  /* 0x3e8000000e0e0820 */ /* 0x000fe20000400000 */
[----:B------:R-:W-:Y:S01]  /*8820*/  @P0 FMUL R15, R15, 0.25 ;  /* 0x3e8000000f0f0820 */ /* 0x000fe20000400000 */
[----:B------:R-:W-:Y:S01]  /*8830*/  @P0 FMUL R16, R16, 0.25 ;  /* 0x3e80000010100820 */ /* 0x000fe20000400000 */
[----:B------:R-:W-:Y:S01]  /*8840*/  @P0 FMUL R17, R17, 0.25 ;  /* 0x3e80000011110820 */ /* 0x000fe20000400000 */
[----:B------:R-:W-:Y:S01]  /*8850*/  @!P2 FMUL R6, R6, 16777216 ;  /* 0x4b8000000606a820 */ /* 0x000fe20000400000 */
[----:B------:R-:W-:Y:S01]  /*8860*/  @!P2 FMUL R7, R7, 16777216 ;  /* 0x4b8000000707a820 */ /* 0x000fe20000400000 */
[----:B------:R-:W-:Y:S01]  /*8870*/  @P0 FMUL R8, R8, 0.25 ;  /* 0x3e80000008080820 */ /* 0x000fe20000400000 */
[----:B------:R-:W-:Y:S01]  /*8880*/  @P0 FMUL R9, R9, 0.25 ;  /* 0x3e80000009090820 */ /* 0x000fe20000400000 */
[----:B------:R-:W-:Y:S01]  /*8890*/  @P0 FMUL R18, R18, 0.25 ;  /* 0x3e80000012120820 */ /* 0x000fe20000400000 */
[----:B------:R-:W-:Y:S01]  /*88a0*/  @P0 FMUL R19, R19, 0.25 ;  /* 0x3e80000013130820 */ /* 0x000fe20000400000 */
[----:B------:R-:W-:Y:S01]  /*88b0*/  @!P2 FMUL R12, R12, 16777216 ;  /* 0x4b8000000c0ca820 */ /* 0x000fe20000400000 */
[----:B------:R-:W-:Y:S01]  /*88c0*/  @!P2 FMUL R13, R13, 16777216 ;  /* 0x4b8000000d0da820 */ /* 0x000fe20000400000 */
[----:B------:R-:W-:Y:S01]  /*88d0*/  @!P2 FMUL R14, R14, 16777216 ;  /* 0x4b8000000e0ea820 */ /* 0x000fe20000400000 */
[----:B------:R-:W-:Y:S01]  /*88e0*/  @!P2 FMUL R15, R15, 16777216 ;  /* 0x4b8000000f0fa820 */ /* 0x000fe20000400000 */
[----:B------:R-:W-:Y:S01]  /*88f0*/  @!P2 FMUL R16, R16, 16777216 ;  /* 0x4b8000001010a820 */ /* 0x000fe20000400000 */
[----:B------:R-:W-:Y:S01]  /*8900*/  @!P2 FMUL R17, R17, 16777216 ;  /* 0x4b8000001111a820 */ /* 0x000fe20000400000 */
[C---:B-1----:R-:W-:Y:S01]  /*8910*/  FMUL R4, R20.reuse, R4 ;  /* 0x0000000414047220 */ /* 0x042fe20000400000 */
[C---:B------:R-:W-:Y:S01]  /*8920*/  FMUL R5, R20.reuse, R5 ;  /* 0x0000000514057220 */ /* 0x040fe20000400000 */
[C---:B------:R-:W-:Y:S01]  /*8930*/  FMUL R6, R20.reuse, R6 ;  /* 0x0000000614067220 */ /* 0x040fe20000400000 */
[----:B------:R-:W-:Y:S01]  /*8940*/  FMUL R7, R20, R7 ;  /* 0x0000000714077220 */ /* 0x000fe20000400000 */
[----:B------:R-:W-:Y:S01]  /*8950*/  @!P2 FMUL R8, R8, 16777216 ;  /* 0x4b8000000808a820 */ /* 0x000fe20000400000 */
[----:B------:R-:W-:Y:S01]  /*8960*/  @!P2 FMUL R9, R9, 16777216 ;  /* 0x4b8000000909a820 */ /* 0x000fe20000400000 */
[----:B------:R-:W-:Y:S01]  /*8970*/  @!P2 FMUL R18, R18, 16777216 ;  /* 0x4b8000001212a820 */ /* 0x000fe20000400000 */
[----:B------:R-:W-:Y:S01]  /*8980*/  @!P2 FMUL R19, R19, 16777216 ;  /* 0x4b8000001313a820 */ /* 0x000fe20000400000 */
[C---:B------:R-:W-:Y:S01]  /*8990*/  FMUL R12, R20.reuse, R12 ;  /* 0x0000000c140c7220 */ /* 0x040fe20000400000 */
[C---:B------:R-:W-:Y:S01]  /*89a0*/  FMUL R13, R20.reuse, R13 ;  /* 0x0000000d140d7220 */ /* 0x040fe20000400000 */
[C---:B------:R-:W-:Y:S01]  /*89b0*/  FMUL R14, R20.reuse, R14 ;  /* 0x0000000e140e7220 */ /* 0x040fe20000400000 */
[C---:B------:R-:W-:Y:S01]  /*89c0*/  FMUL R15, R20.reuse, R15 ;  /* 0x0000000f140f7220 */ /* 0x040fe20000400000 */
[C---:B------:R-:W-:Y:S01]  /*89d0*/  FMUL R16, R20.reuse, R16 ;  /* 0x0000001014107220 */ /* 0x040fe20000400000 */
[C---:B------:R-:W-:Y:S01]  /*89e0*/  FMUL R17, R20.reuse, R17 ;  /* 0x0000001114117220 */ /* 0x040fe20000400000 */
[----:B------:R-:W-:Y:S01]  /*89f0*/  F2FP.SATFINITE.E4M3.F32.PACK_AB_MERGE_C R5, R5, R4, RZ ;  /* 0x000000040505723e */ /* 0x000fe200048070ff */
[C---:B------:R-:W-:Y:S01]  /*8a00*/  FMUL R8, R20.reuse, R8 ;  /* 0x0000000814087220 */ /* 0x040fe20000400000 */
[----:B------:R-:W-:Y:S01]  /*8a10*/  F2FP.SATFINITE.E4M3.F32.PACK_AB_MERGE_C R6, R7, R6, RZ ;  /* 0x000000060706723e */ /* 0x000fe200048070ff */
[C---:B------:R-:W-:Y:S01]  /*8a20*/  FMUL R9, R20.reuse, R9 ;  /* 0x0000000914097220 */ /* 0x040fe20000400000 */
[C---:B------:R-:W-:Y:S01]  /*8a30*/  FMUL R18, R20.reuse, R18 ;  /* 0x0000001214127220 */ /* 0x040fe20000400000 */
[----:B------:R-:W-:Y:S01]  /*8a40*/  FMUL R19, R20, R19 ;  /* 0x0000001314137220 */ /* 0x000fe20000400000 */
[----:B------:R-:W-:Y:S01]  /*8a50*/  LOP3.LUT R7, R5, 0xffff, RZ, 0xc0, !PT ;  /* 0x0000ffff05077812 */ /* 0x000fe200078ec0ff */
[----:B------:R-:W-:Y:S01]  /*8a60*/  @P0 FMUL R10, R10, 0.25 ;  /* 0x3e8000000a0a0820 */ /* 0x000fe20000400000 */
[----:B------:R-:W-:Y:S01]  /*8a70*/  @P0 FMUL R11, R11, 0.25 ;  /* 0x3e8000000b0b0820 */ /* 0x000fe20000400000 */
[----:B------:R-:W-:Y:S01]  /*8a80*/  F2FP.SATFINITE.E4M3.F32.PACK_AB_MERGE_C R12, R13, R12, RZ ;  /* 0x0000000c0d0c723e */ /* 0x000fe200048070ff */
[----:B------:R-:W-:Y:S01]  /*8a90*/  VIADD R4, R149, 0xc0cafb0d ;  /* 0xc0cafb0d95047836 */ /* 0x000fe20000000000 */
[----:B------:R-:W-:Y:S01]  /*8aa0*/  F2FP.SATFINITE.E4M3.F32.PACK_AB_MERGE_C R14, R15, R14, RZ ;  /* 0x0000000e0f0e723e */ /* 0x000fe200048070ff */
[----:B------:R-:W-:Y:S01]  /*8ab0*/  @!P2 FMUL R10, R10, 16777216 ;  /* 0x4b8000000a0aa820 */ /* 0x000fe20000400000 */
[----:B------:R-:W-:Y:S01]  /*8ac0*/  F2FP.SATFINITE.E4M3.F32.PACK_AB_MERGE_C R16, R17, R16, RZ ;  /* 0x000000101110723e */ /* 0x000fe200048070ff */
[----:B------:R-:W-:Y:S01]  /*8ad0*/  @!P2 FMUL R11, R11, 16777216 ;  /* 0x4b8000000b0ba820 */ /* 0x000fe20000400000 */
[----:B------:R-:W-:Y:S01]  /*8ae0*/  LOP3.LUT R6, R6, 0xffff, RZ, 0xc0, !PT ;  /* 0x0000ffff06067812 */ /* 0x000fe200078ec0ff */
[C---:B------:R-:W-:Y:S01]  /*8af0*/  FMUL R10, R20.reuse, R10 ;  /* 0x0000000a140a7220 */ /* 0x040fe20000400000 */
[----:B------:R-:W-:Y:S01]  /*8b00*/  F2FP.SATFINITE.E4M3.F32.PACK_AB_MERGE_C R8, R9, R8, RZ ;  /* 0x000000080908723e */ /* 0x000fe200048070ff */
[----:B------:R-:W-:Y:S01]  /*8b10*/  FMUL R11, R20, R11 ;  /* 0x0000000b140b7220 */ /* 0x000fe20000400000 */
[----:B------:R-:W-:-:S02]  /*8b20*/  F2FP.SATFINITE.E4M3.F32.PACK_AB_MERGE_C R18, R19, R18, RZ ;  /* 0x000000121312723e */ /* 0x000fc400048070ff */
[----:B------:R-:W-:Y:S02]  /*8b30*/  SHF.R.U32.HI R5, RZ, 0x8, R7 ;  /* 0x00000008ff057819 */ /* 0x000fe40000011607 */
[----:B------:R-:W-:Y:S02]  /*8b40*/  LOP3.LUT R17, R12, 0xffff, RZ, 0xc0, !PT ;  /* 0x0000ffff0c117812 */ /* 0x000fe400078ec0ff */
[----:B------:R-:W-:Y:S02]  /*8b50*/  LOP3.LUT R14, R14, 0xffff, RZ, 0xc0, !PT ;  /* 0x0000ffff0e0e7812 */ /* 0x000fe400078ec0ff */
[----:B------:R-:W-:Y:S01]  /*8b60*/  LOP3.LUT R19, R16, 0xffff, RZ, 0xc0, !PT ;  /* 0x0000ffff10137812 */ /* 0x000fe200078ec0ff */
[----:B------:R-:W-:Y:S01]  /*8b70*/  IMAD.MOV.U32 R16, RZ, RZ, 0x3dc6b27f ;  /* 0x3dc6b27fff107424 */ /* 0x000fe200078e00ff */
[--C-:B------:R-:W-:Y:S02]  /*8b80*/  PRMT R7, R7, 0x3340, R6.reuse ;  /* 0x0000334007077816 */ /* 0x100fe40000000006 */
[----:B------:R-:W-:-:S02]  /*8b90*/  SHF.R.U32.HI R6, RZ, 0x8, R6 ;  /* 0x00000008ff067819 */ /* 0x000fc40000011606 */
[----:B------:R-:W-:Y:S02]  /*8ba0*/  LOP3.LUT R15, R8, 0xffff, RZ, 0xc0, !PT ;  /* 0x0000ffff080f7812 */ /* 0x000fe400078ec0ff */
[----:B------:R-:W-:Y:S02]  /*8bb0*/  PRMT R12, R19, 0x3340, R0 ;  /* 0x00003340130c7816 */ /* 0x000fe40000000000 */
[----:B------:R-:W-:Y:S02]  /*8bc0*/  PRMT R9, R17, 0x3340, R14 ;  /* 0x0000334011097816 */ /* 0x000fe4000000000e */
[----:B------:R-:W-:Y:S02]  /*8bd0*/  LOP3.LUT R5, R5, 0xffff, RZ, 0xc0, !PT ;  /* 0x0000ffff05057812 */ /* 0x000fe400078ec0ff */
[----:B------:R-:W-:Y:S02]  /*8be0*/  LOP3.LUT R6, R6, 0xffff, RZ, 0xc0, !PT ;  /* 0x0000ffff06067812 */ /* 0x000fe400078ec0ff */
[----:B------:R-:W-:-:S02]  /*8bf0*/  PRMT R8, R15, 0x3340, R0 ;  /* 0x000033400f087816 */ /* 0x000fc40000000000 */
[----:B------:R-:W-:Y:S02]  /*8c00*/  PRMT R13, R9, 0x5410, R12 ;  /* 0x00005410090d7816 */ /* 0x000fe4000000000c */
[----:B------:R-:W-:Y:S02]  /*8c10*/  F2FP.SATFINITE.E4M3.F32.PACK_AB_MERGE_C R10, R11, R10, RZ ;  /* 0x0000000a0b0a723e */ /* 0x000fe400048070ff */
[----:B------:R-:W-:Y:S02]  /*8c20*/  PRMT R12, R5, 0x3340, R6 ;  /* 0x00003340050c7816 */ /* 0x000fe40000000006 */
[----:B------:R-:W-:Y:S02]  /*8c30*/  PRMT R11, R7, 0x5410, R8 ;  /* 0x00005410070b7816 */ /* 0x000fe40000000008 */
[----:B------:R-:W-:Y:S02]  /*8c40*/  SHF.R.U32.HI R6, RZ, 0x8, R15 ;  /* 0x00000008ff067819 */ /* 0x000fe4000001160f */
[----:B------:R-:W-:-:S02]  /*8c50*/  SHF.R.U32.HI R7, RZ, 0x8, R17 ;  /* 0x00000008ff077819 */ /* 0x000fc40000011611 */
[----:B------:R-:W-:Y:S02]  /*8c60*/  SHF.R.U32.HI R8, RZ, 0x8, R14 ;  /* 0x00000008ff087819 */ /* 0x000fe4000001160e */
[----:B------:R-:W-:Y:S02]  /*8c70*/  SHF.R.U32.HI R9, RZ, 0x8, R19 ;  /* 0x00000008ff097819 */ /* 0x000fe40000011613 */
[----:B------:R-:W-:Y:S02]  /*8c80*/  LOP3.LUT R6, R6, 0xffff, RZ, 0xc0, !PT ;  /* 0x0000ffff06067812 */ /* 0x000fe400078ec0ff */
[----:B------:R-:W-:Y:S02]  /*8c90*/  LOP3.LUT R15, R7, 0xffff, RZ, 0xc0, !PT ;  /* 0x0000ffff070f7812 */ /* 0x000fe400078ec0ff */
[----:B------:R-:W-:Y:S02]  /*8ca0*/  LOP3.LUT R8, R8, 0xffff, RZ, 0xc0, !PT ;  /* 0x0000ffff08087812 */ /* 0x000fe400078ec0ff */
[----:B------:R-:W-:-:S02]  /*8cb0*/  LOP3.LUT R9, R9, 0xffff, RZ, 0xc0, !PT ;  /* 0x0000ffff09097812 */ /* 0x000fc400078ec0ff */
[----:B------:R-:W-:Y:S02]  /*8cc0*/  PRMT R7, R6, 0x3340, R1 ;  /* 0x0000334006077816 */ /* 0x000fe40000000001 */
[----:B------:R-:W-:Y:S02]  /*8cd0*/  PRMT R8, R15, 0x3340, R8 ;  /* 0x000033400f087816 */ /* 0x000fe40000000008 */
[----:B------:R-:W-:Y:S02]  /*8ce0*/  PRMT R9, R9, 0x3340, R0 ;  /* 0x0000334009097816 */ /* 0x000fe40000000000 */
[----:B------:R-:W-:Y:S02]  /*8cf0*/  LOP3.LUT R10, R10, 0xffff, RZ, 0xc0, !PT ;  /* 0x0000ffff0a0a7812 */ /* 0x000fe400078ec0ff */
[----:B------:R-:W-:Y:S02]  /*8d00*/  PRMT R7, R12, 0x5410, R7 ;  /* 0x000054100c077816 */ /* 0x000fe40000000007 */
[----:B------:R-:W-:-:S02]  /*8d10*/  PRMT R15, R8, 0x5410, R9 ;  /* 0x00005410080f7816 */ /* 0x000fc40000000009 */
[----:B------:R-:W-:Y:S02]  /*8d20*/  LOP3.LUT R18, R18, 0xffff, RZ, 0xc0, !PT ;  /* 0x0000ffff12127812 */ /* 0x000fe400078ec0ff */
[----:B------:R-:W-:Y:S02]  /*8d30*/  LOP3.LUT R4, R4, 0xff800000, RZ, 0xc0, !PT ;  /* 0xff80000004047812 */ /* 0x000fe400078ec0ff */
[--C-:B------:R-:W-:Y:S02]  /*8d40*/  PRMT R8, R11, 0x4210, R10.reuse ;  /* 0x000042100b087816 */ /* 0x100fe4000000000a */
[----:B------:R-:W-:Y:S01]  /*8d50*/  PRMT R9, R7, 0x5210, R10 ;  /* 0x0000521007097816 */ /* 0x000fe2000000000a */
[----:B------:R-:W-:Y:S01]  /*8d60*/  IMAD.IADD R5, R149, 0x1, -R4 ;  /* 0x0000000195057824 */ /* 0x000fe200078e0a04 */
[--C-:B------:R-:W-:Y:S01]  /*8d70*/  PRMT R10, R13, 0x4210, R18.reuse ;  /* 0x000042100d0a7816 */ /* 0x100fe20000000012 */
[----:B0-----:R-:W-:Y:S01]  /*8d80*/  IMAD R7, R3, R28, RZ ;  /* 0x0000001c03077224 */ /* 0x001fe200078e02ff */
[----:B------:R-:W-:Y:S01]  /*8d90*/  PRMT R11, R15, 0x5210, R18 ;  /* 0x000052100f0b7816 */ /* 0x000fe20000000012 */
[----:B------:R-:W-:Y:S01]  /*8da0*/  FADD R5, R5, -1 ;  /* 0xbf80000005057421 */ /* 0x000fe20000000000 */
[----:B------:R-:W-:-:S02]  /*8db0*/  LOP3.LUT R0, R0, 0xe0, RZ, 0xc0, !PT ;  /* 0x000000e000007812 */ /* 0x000fc400078ec0ff */
[----:B------:R-:W-:Y:S01]  /*8dc0*/  ISETP.GE.U32.AND P0, PT, R149, 0x7f800000, PT ;  /* 0x7f8000009500780c */ /* 0x000fe20003f06070 */
[----:B------:R0:W-:Y:S01]  /*8dd0*/  STSM.16.M88.4 [R68], R8 ;  /* 0x0000000844007844 */ /* 0x0001e20000000200 */
[C---:B------:R-:W-:Y:S01]  /*8de0*/  FFMA.FTZ R6, R5.reuse, R16, -0.16845393180847167969 ;  /* 0xbe2c7f3005067423 */ /* 0x040fe20000010010 */
[----:B------:R-:W-:Y:S01]  /*8df0*/  IMAD R21, R0, 0x4, R21 ;  /* 0x0000000400157824 */ /* 0x000fe200078e0215 */
[----:B------:R-:W-:Y:S01]  /*8e00*/  FSEL R0, RZ, -23, P1 ;  /* 0xc1b80000ff007808 */ /* 0x000fe20000800000 */
[----:B------:R-:W-:Y:S01]  /*8e10*/  BAR.SYNC.DEFER_BLOCKING 0x0 ;  /* 0x0000000000007b1d */ /* 0x000fe20000010000 */
[----:B------:R-:W-:Y:S01]  /*8e20*/  FFMA.FTZ R6, R5, R6, 0.1716887056827545166 ;  /* 0x3e2fcf2a05067423 */ /* 0x000fe20000010006 */
[----:B------:R-:W-:Y:S02]  /*8e30*/  I2FP.F32.S32 R3, R4 ;  /* 0x0000000400037245 */ /* 0x000fe40000201400 */
[----:B------:R-:W-:Y:S01]  /*8e40*/  FSETP.NEU.AND P1, PT, R149, RZ, PT ;  /* 0x000000ff9500720b */ /* 0x000fe20003f2d000 */
[----:B------:R-:W-:-:S02]  /*8e50*/  FFMA.FTZ R6, R5, R6, -0.17900948226451873779 ;  /* 0xbe374e4305067423 */ /* 0x000fc40000010006 */
[----:B------:R-:W-:Y:S01]  /*8e60*/  FFMA.FTZ R0, R3, 1.1920928955078125e-07, R0 ;  /* 0x3400000003007823 */ /* 0x000fe20000010000 */
[----:B------:R-:W-:Y:S02]  /*8e70*/  @P0 IMAD.MOV.U32 R4, RZ, RZ, 0x7f800000 ;  /* 0x7f800000ff040424 */ /* 0x000fe400078e00ff */
[C---:B------:R-:W-:Y:S01]  /*8e80*/  FFMA.FTZ R6, R5.reuse, R6, 0.20512372255325317383 ;  /* 0x3e520bf405067423 */ /* 0x040fe20000010006 */
[----:B------:R-:W-:Y:S01]  /*8e90*/  IMAD R3, R2, UR5, RZ ;  /* 0x0000000502037c24 */ /* 0x000fe2000f8e02ff */
[----:B------:R-:W-:Y:S01]  /*8ea0*/  USHF.R.S32.HI UR5, URZ, 0x1f, UR4 ;  /* 0x0000001fff057899 */ /* 0x000fe20008011404 */
[C---:B0-----:R-:W-:Y:S02]  /*8eb0*/  IMAD R9, R28.reuse, 0x2, R7 ;  /* 0x000000021c097824 */ /* 0x041fe400078e0207 */
[----:B------:R-:W-:Y:S02]  /*8ec0*/  FFMA.FTZ R6, R5, R6, -0.24046532809734344482 ;  /* 0xbe763c8b05067423 */ /* 0x000fe40000010006 */
[----:B------:R-:W-:-:S02]  /*8ed0*/  IMAD R10, R28, 0x2, R9 ;  /* 0x000000021c0a7824 */ /* 0x000fc400078e0209 */
[C---:B------:R-:W-:Y:S02]  /*8ee0*/  FFMA.FTZ R6, R5.reuse, R6, 0.28857114911079406738 ;  /* 0x3e93bf9905067423 */ /* 0x040fe40000010006 */
[C---:B------:R-:W-:Y:S02]  /*8ef0*/  IMAD R11, R28.reuse, 0x2, R10 ;  /* 0x000000021c0b7824 */ /* 0x040fe400078e020a */
[C---:B------:R-:W-:Y:S01]  /*8f00*/  FFMA.FTZ R6, R5.reuse, R6, -0.36067417263984680176 ;  /* 0xbeb8aa4905067423 */ /* 0x040fe20000010006 */
[----:B------:R-:W0:Y:S03]  /*8f10*/  LDSM.16.M88.4 R20, [R21] ;  /* 0x000000001514783b */ /* 0x000e260000000200 */
[----:B------:R-:W-:Y:S01]  /*8f20*/  FFMA.FTZ R6, R5, R6, 0.48089820146560668945 ;  /* 0x3ef6384a05067423 */ /* 0x000fe20000010006 */
[----:B------:R-:W-:-:S03]  /*8f30*/  IMAD R13, R28, 0x2, R11 ;  /* 0x000000021c0d7824 */ /* 0x000fc600078e020b */
[----:B------:R-:W-:Y:S01]  /*8f40*/  FFMA.FTZ R6, R5, R6, -0.72134751081466674805 ;  /* 0xbf38aa3b05067423 */ /* 0x000fe20000010006 */
[----:B------:R-:W-:-:S03]  /*8f50*/  IMAD R15, R28, 0x2, R13 ;  /* 0x000000021c0f7824 */ /* 0x000fc600078e020d */
[----:B------:R-:W-:Y:S01]  /*8f60*/  FMUL R6, R5, R6 ;  /* 0x0000000605067220 */ /* 0x000fe20000400000 */
[----:B------:R-:W-:-:S03]  /*8f70*/  IMAD R17, R28, 0x2, R15 ;  /* 0x000000021c117824 */ /* 0x000fc600078e020f */
[----:B------:R-:W-:-:S04]  /*8f80*/  FMUL R6, R5, R6 ;  /* 0x0000000605067220 */ /* 0x000fc80000400000 */
[----:B------:R-:W-:-:S04]  /*8f90*/  FFMA.FTZ R5, R5, 1.4426950216293334961, R6 ;  /* 0x3fb8aa3b05057823 */ /* 0x000fc80000010006 */
[----:B------:R-:W-:Y:S01]  /*8fa0*/  FADD R0, R0, R5 ;  /* 0x0000000500007221 */ /* 0x000fe20000000000 */
[----:B------:R-:W-:Y:S01]  /*8fb0*/  @P0 FFMA.FTZ R0, R149, R4, +INF ;  /* 0x7f80000095000423 */ /* 0x000fe20000010004 */
[----:B---3--:R-:W-:Y:S01]  /*8fc0*/  IADD3 R34, P0, P2, R3, UR4, R34 ;  /* 0x0000000403227c10 */ /* 0x008fe2000fa1e022 */
[----:B------:R-:W1:Y:S01]  /*8fd0*/  LDCU UR4, c[0x0][0x3ec] ;  /* 0x00007d80ff0477ac */ /* 0x000e620008000800 */
[----:B------:R-:W-:Y:S02]  /*8fe0*/  SHF.R.S32.HI R4, RZ, 0x1f, R3 ;  /* 0x0000001fff047819 */ /* 0x000fe40000011403 */
[----:B------:R-:W-:Y:S01]  /*8ff0*/  FSEL R3, R0, -INF , P1 ;  /* 0xff80000000037808 */ /* 0x000fe20000800000 */
[----:B------:R-:W-:Y:S01]  /*9000*/  IMAD R0, R28, 0x2, R17 ;  /* 0x000000021c007824 */ /* 0x000fe200078e0211 */
[----:B------:R-:W-:-:S03]  /*9010*/  IADD3 R6, P1, PT, R9, R34, RZ ;  /* 0x0000002209067210 */ /* 0x000fc60007f3e0ff */
[----:B------:R-:W-:Y:S01]  /*9020*/  FFMA R3, R3, 0.69314718246459960938, R36 ;  /* 0x3f31721803037823 */ /* 0x000fe20000000024 */
[----:B------:R-:W-:Y:S02]  /*9030*/  IADD3.X R36, PT, PT, R4, UR5, R35, P0, P2 ;  /* 0x0000000504247c10 */ /* 0x000fe400087e4423 */
[CC--:B------:R-:W-:Y:S02]  /*9040*/  IADD3 R4, P0, PT, R7.reuse, R34.reuse, RZ ;  /* 0x0000002207047210 */ /* 0x0c0fe40007f1e0ff */
[----:B------:R-:W-:Y:S02]  /*9050*/  IADD3 R8, P2, PT, R10, R34, RZ ;  /* 0x000000220a087210 */ /* 0x000fe40007f5e0ff */
[----:B------:R-:W-:Y:S02]  /*9060*/  LEA.HI.X.SX32 R5, R7, R36, 0x1, P0 ;  /* 0x0000002407057211 */ /* 0x000fe400000f0eff */
[C---:B0-----:R-:W-:Y:S01]  /*9070*/  PRMT R45, R21.reuse, 0x7770, RZ ;  /* 0x00007770152d7816 */ /* 0x041fe200000000ff */
[----:B-1----:R-:W-:Y:S01]  /*9080*/  UIMAD UR4, UR9, UR4, URZ ;  /* 0x00000004090472a4 */ /* 0x002fe2000f8e02ff */
[----:B------:R-:W-:-:S02]  /*9090*/  PRMT R47, R21, 0x7771, RZ ;  /* 0x00007771152f7816 */ /* 0x000fc400000000ff */
[C---:B------:R-:W-:Y:S01]  /*90a0*/  PRMT R49, R21.reuse, 0x7772, RZ ;  /* 0x0000777215317816 */ /* 0x040fe200000000ff */
[----:B------:R-:W-:Y:S01]  /*90b0*/  USHF.L.U32 UR6, UR4, 0x2, URZ ;  /* 0x0000000204067899 */ /* 0x000fe200080006ff */
[----:B------:R-:W-:Y:S01]  /*90c0*/  PRMT R51, R21, 0x7773, RZ ;  /* 0x0000777315337816 */ /* 0x000fe200000000ff */
[C---:B------:R-:W-:Y:S01]  /*90d0*/  IMAD R21, R28.reuse, 0x2, R0 ;  /* 0x000000021c157824 */ /* 0x040fe200078e0200 */
[C---:B------:R-:W-:Y:S01]  /*90e0*/  PRMT R61, R23.reuse, 0x7770, RZ ;  /* 0x00007770173d7816 */ /* 0x040fe200000000ff */
[----:B------:R-:W-:Y:S01]  /*90f0*/  UIMAD.WIDE UR4, UR4, 0x4, URZ ;  /* 0x00000004040478a5 */ /* 0x000fe2000f8e02ff */
[C---:B------:R-:W-:Y:S02]  /*9100*/  PRMT R63, R23.reuse, 0x7771, RZ ;  /* 0x00007771173f7816 */ /* 0x040fe400000000ff */
[C---:B------:R-:W-:Y:S02]  /*9110*/  PRMT R65, R23.reuse, 0x7772, RZ ;  /* 0x0000777217417816 */ /* 0x040fe400000000ff */
[----:B------:R-:W-:Y:S01]  /*9120*/  PRMT R67, R23, 0x7773, RZ ;  /* 0x0000777317437816 */ /* 0x000fe200000000ff */
[----:B------:R-:W-:Y:S01]  /*9130*/  IMAD R23, R28, 0x2, R21 ;  /* 0x000000021c177824 */ /* 0x000fe200078e0215 */
[----:B------:R-:W-:-:S02]  /*9140*/  LEA.HI.X.SX32 R7, R9, R36, 0x1, P1 ;  /* 0x0000002409077211 */ /* 0x000fc400008f0eff */
[C---:B------:R-:W-:Y:S01]  /*9150*/  IADD3 R12, P1, PT, R13.reuse, R34, RZ ;  /* 0x000000220d0c7210 */ /* 0x040fe20007f3e0ff */
[----:B------:R-:W-:Y:S01]  /*9160*/  IMAD R25, R28, 0x2, R23 ;  /* 0x000000021c197824 */ /* 0x000fe200078e0217 */
[-C--:B------:R-:W-:Y:S02]  /*9170*/  LEA.HI.X.SX32 R9, R10, R36.reuse, 0x1, P2 ;  /* 0x000000240a097211 */ /* 0x080fe400010f0eff */
[----:B------:R-:W-:Y:S01]  /*9180*/  LEA.HI.X.SX32 R13, R13, R36, 0x1, P1 ;  /* 0x000000240d0d7211 */ /* 0x000fe200008f0eff */
[----:B------:R-:W-:Y:S01]  /*9190*/  IMAD R27, R28, 0x2, R25 ;  /* 0x000000021c1b7824 */ /* 0x000fe200078e0219 */
[-C--:B------:R-:W-:Y:S02]  /*91a0*/  IADD3 R10, P0, PT, R11, R34.reuse, RZ ;  /* 0x000000220b0a7210 */ /* 0x080fe40007f1e0ff */
[-C--:B------:R-:W-:Y:S01]  /*91b0*/  IADD3 R18, P1, PT, R0, R34.reuse, RZ ;  /* 0x0000002200127210 */ /* 0x080fe20007f3e0ff */
[----:B------:R-:W-:Y:S01]  /*91c0*/  IMAD R29, R28, 0x2, R27 ;  /* 0x000000021c1d7824 */ /* 0x000fe200078e021b */
[----:B------:R-:W-:-:S02]  /*91d0*/  IADD3 R14, P2, PT, R15, R34, RZ ;  /* 0x000000220f0e7210 */ /* 0x000fc40007f5e0ff */
[-C--:B------:R-:W-:Y:S02]  /*91e0*/  LEA.HI.X.SX32 R11, R11, R36.reuse, 0x1, P0 ;  /* 0x000000240b0b7211 */ /* 0x080fe400000f0eff */
[----:B------:R-:W-:Y:S01]  /*91f0*/  LEA.HI.X.SX32 R19, R0, R36, 0x1, P1 ;  /* 0x0000002400137211 */ /* 0x000fe200008f0eff */
[----:B------:R-:W-:Y:S01]  /*9200*/  IMAD R0, R28, 0x2, R29 ;  /* 0x000000021c007824 */ /* 0x000fe200078e021d */
[----:B------:R-:W-:Y:S02]  /*9210*/  IADD3 R16, P0, PT, R17, R34, RZ ;  /* 0x0000002211107210 */ /* 0x000fe40007f1e0ff */
[----:B------:R-:W-:Y:S01]  /*9220*/  PRMT R37, R20, 0x7770, RZ ;  /* 0x0000777014257816 */ /* 0x000fe200000000ff */
[----:B------:R-:W-:Y:S01]  /*9230*/  IMAD R33, R28, 0x2, R0 ;  /* 0x000000021c217824 */ /* 0x000fe200078e0200 */
[C---:B------:R-:W-:Y:S02]  /*9240*/  PRMT R39, R20.reuse, 0x7771, RZ ;  /* 0x0000777114277816 */ /* 0x040fe400000000ff */
[C---:B------:R-:W-:Y:S01]  /*9250*/  PRMT R41, R20.reuse, 0x7772, RZ ;  /* 0x0000777214297816 */ /* 0x040fe200000000ff */
[----:B------:R0:W-:Y:S01]  /*9260*/  STG.E.U8 desc[UR20][R4.64], R37 ;  /* 0x0000002504007986 */ /* 0x0001e2000c101114 */
[----:B------:R-:W-:Y:S01]  /*9270*/  PRMT R43, R20, 0x7773, RZ ;  /* 0x00007773142b7816 */ /* 0x000fe200000000ff */
[----:B------:R-:W-:Y:S01]  /*9280*/  IMAD R35, R28, 0x2, R33 ;  /* 0x000000021c237824 */ /* 0x000fe200078e0221 */
[----:B------:R-:W-:Y:S01]  /*9290*/  LEA.HI.X.SX32 R15, R15, R36, 0x1, P2 ;  /* 0x000000240f0f7211 */ /* 0x000fe200010f0eff */
[----:B------:R-:W-:Y:S01]  /*92a0*/  STG.E.U8 desc[UR20][R6.64], R39 ;  /* 0x0000002706007986 */ /* 0x000fe2000c101114 */
[----:B------:R-:W-:-:S02]  /*92b0*/  IADD3 R20, P2, PT, R21, R34, RZ ;  /* 0x0000002215147210 */ /* 0x000fc40007f5e0ff */
[C---:B------:R-:W-:Y:S01]  /*92c0*/  PRMT R53, R22.reuse, 0x7770, RZ ;  /* 0x0000777016357816 */ /* 0x040fe200000000ff */
[----:B------:R1:W-:Y:S01]  /*92d0*/  STG.E.U8 desc[UR20][R8.64], R41 ;  /* 0x0000002908007986 */ /* 0x0003e2000c101114 */
[C---:B------:R-:W-:Y:S02]  /*92e0*/  PRMT R55, R22.reuse, 0x7771, RZ ;  /* 0x0000777116377816 */ /* 0x040fe400000000ff */
[C---:B------:R-:W-:Y:S01]  /*92f0*/  PRMT R57, R22.reuse, 0x7772, RZ ;  /* 0x0000777216397816 */ /* 0x040fe200000000ff */
[----:B------:R-:W-:Y:S01]  /*9300*/  STG.E.U8 desc[UR20][R10.64], R43 ;  /* 0x0000002b0a007986 */ /* 0x000fe2000c101114 */
[----:B------:R-:W-:Y:S01]  /*9310*/  PRMT R59, R22, 0x7773, RZ ;  /* 0x00007773163b7816 */ /* 0x000fe200000000ff */
[----:B0-----:R-:W-:Y:S01]  /*9320*/  IMAD.SHL.U32 R5, R2, 0x4, RZ ;  /* 0x0000000402057824 */ /* 0x001fe200078e00ff */
[----:B------:R-:W-:Y:S01]  /*9330*/  LEA.HI.X.SX32 R17, R17, R36, 0x1, P0 ;  /* 0x0000002411117211 */ /* 0x000fe200000f0eff */
[----:B------:R-:W-:Y:S01]  /*9340*/  STG.E.U8 desc[UR20][R12.64], R45 ;  /* 0x0000002d0c007986 */ /* 0x000fe2000c101114 */
[----:B------:R-:W-:-:S02]  /*9350*/  IADD3 R22, P0, PT, R23, R34, RZ ;  /* 0x0000002217167210 */ /* 0x000fc40007f1e0ff */
[----:B------:R-:W-:Y:S01]  /*9360*/  LEA.HI.X.SX32 R21, R21, R36, 0x1, P2 ;  /* 0x0000002415157211 */ /* 0x000fe200010f0eff */
[----:B------:R-:W-:Y:S01]  /*9370*/  STG.E.U8 desc[UR20][R14.64], R47 ;  /* 0x0000002f0e007986 */ /* 0x000fe2000c101114 */
[-C--:B------:R-:W-:Y:S01]  /*9380*/  IADD3 R24, P1, PT, R25, R34.reuse, RZ ;  /* 0x0000002219187210 */ /* 0x080fe20007f3e0ff */
[----:B-1----:R-:W0:Y:S01]  /*9390*/  LDC.64 R8, c[0x0][0x3a0] ;  /* 0x0000e800ff087b82 */ /* 0x002e220000000a00 */
[----:B------:R-:W-:Y:S01]  /*93a0*/  IADD3 R26, P2, PT, R27, R34, RZ ;  /* 0x000000221b1a7210 */ /* 0x000fe20007f5e0ff */
[----:B------:R-:W-:Y:S01]  /*93b0*/  STG.E.U8 desc[UR20][R16.64], R49 ;  /* 0x0000003110007986 */ /* 0x000fe2000c101114 */
[-C--:B------:R-:W-:Y:S02]  /*93c0*/  LEA.HI.X.SX32 R23, R23, R36.reuse, 0x1, P0 ;  /* 0x0000002417177211 */ /* 0x080fe400000f0eff */
[----:B------:R-:W-:Y:S01]  /*93d0*/  LEA.HI.X.SX32 R25, R25, R36, 0x1, P1 ;  /* 0x0000002419197211 */ /* 0x000fe200008f0eff */
[----:B------:R-:W-:Y:S01]  /*93e0*/  STG.E.U8 desc[UR20][R18.64], R51 ;  /* 0x0000003312007986 */ /* 0x000fe2000c101114 */
[----:B------:R-:W-:-:S02]  /*93f0*/  IADD3 R28, P0, PT, R29, R34, RZ ;  /* 0x000000221d1c7210 */ /* 0x000fc40007f1e0ff */
[----:B------:R-:W-:Y:S01]  /*9400*/  LEA.HI.X.SX32 R27, R27, R36, 0x1, P2 ;  /* 0x000000241b1b7211 */ /* 0x000fe200010f0eff */
[----:B------:R-:W-:Y:S01]  /*9410*/  STG.E.U8 desc[UR20][R20.64], R53 ;  /* 0x0000003514007986 */ /* 0x000fe2000c101114 */
[CC--:B------:R-:W-:Y:S02]  /*9420*/  IADD3 R30, P1, PT, R0.reuse, R34.reuse, RZ ;  /* 0x00000022001e7210 */ /* 0x0c0fe40007f3e0ff */
[-C--:B------:R-:W-:Y:S01]  /*9430*/  IADD3 R32, P2, PT, R33, R34.reuse, RZ ;  /* 0x0000002221207210 */ /* 0x080fe20007f5e0ff */
[----:B------:R-:W-:Y:S01]  /*9440*/  STG.E.U8 desc[UR20][R22.64], R55 ;  /* 0x0000003716007986 */ /* 0x000fe2000c101114 */
[----:B------:R-:W-:Y:S02]  /*9450*/  IADD3 R34, P3, PT, R35, R34, RZ ;  /* 0x0000002223227210 */ /* 0x000fe40007f7e0ff */
[-C--:B------:R-:W-:Y:S01]  /*9460*/  LEA.HI.X.SX32 R29, R29, R36.reuse, 0x1, P0 ;  /* 0x000000241d1d7211 */ /* 0x080fe200000f0eff */
[----:B------:R-:W-:Y:S01]  /*9470*/  STG.E.U8 desc[UR20][R24.64], R57 ;  /* 0x0000003918007986 */ /* 0x000fe2000c101114 */
[-C--:B------:R-:W-:Y:S01]  /*9480*/  LEA.HI.X.SX32 R31, R0, R36.reuse, 0x1, P1 ;  /* 0x00000024001f7211 */ /* 0x080fe200008f0eff */
[----:B------:R-:W-:Y:S01]  /*9490*/  IMAD.HI R0, R2, 0x4, RZ ;  /* 0x0000000402007827 */ /* 0x000fe200078e02ff */
[-C--:B------:R-:W-:Y:S01]  /*94a0*/  LEA.HI.X.SX32 R33, R33, R36.reuse, 0x1, P2 ;  /* 0x0000002421217211 */ /* 0x080fe200010f0eff */
[----:B------:R-:W-:Y:S01]  /*94b0*/  STG.E.U8 desc[UR20][R26.64], R59 ;  /* 0x0000003b1a007986 */ /* 0x000fe2000c101114 */
[----:B------:R-:W-:-:S02]  /*94c0*/  LEA.HI.X.SX32 R35, R35, R36, 0x1, P3 ;  /* 0x0000002423237211 */ /* 0x000fc400018f0eff */
[----:B------:R-:W-:Y:S01]  /*94d0*/  ISETP.GE.U32.AND P0, PT, R156, 0x80, PT ;  /* 0x000000809c00780c */ /* 0x000fe20003f06070 */
[----:B------:R-:W-:Y:S01]  /*94e0*/  STG.E.U8 desc[UR20][R28.64], R61 ;  /* 0x0000003d1c007986 */ /* 0x000fe2000c101114 */
[----:B0-----:R-:W-:-:S03]  /*94f0*/  IADD3 R2, P1, P2, R5, UR6, R8 ;  /* 0x0000000605027c10 */ /* 0x001fc6000fa3e008 */
[----:B------:R-:W-:Y:S04]  /*9500*/  STG.E.U8 desc[UR20][R30.64], R63 ;  /* 0x0000003f1e007986 */ /* 0x000fe8000c101114 */
[----:B------:R-:W-:Y:S04]  /*9510*/  STG.E.U8 desc[UR20][R32.64], R65 ;  /* 0x0000004120007986 */ /* 0x000fe8000c101114 */
[----:B------:R-:W-:Y:S01]  /*9520*/  STG.E.U8 desc[UR20][R34.64], R67 ;  /* 0x0000004322007986 */ /* 0x000fe2000c101114 */
[----:B------:R-:W-:Y:S06]  /*9530*/  BAR.SYNC.DEFER_BLOCKING 0x0 ;  /* 0x0000000000007b1d */ /* 0x000fec0000010000 */
[----:B------:R0:W-:Y:S02]  /*9540*/  STSM.16.M88 [R108], R3 ;  /* 0x000000036c007844 */ /* 0x0001e40000000000 */
[----:B------:R-:W-:Y:S01]  /*9550*/  BAR.SYNC.DEFER_BLOCKING 0x0 ;  /* 0x0000000000007b1d */ /* 0x000fe20000010000 */
[----:B0-----:R-:W-:-:S05]  /*9560*/  IADD3.X R3, PT, PT, R0, UR5, R9, P1, P2 ;  /* 0x0000000500037c10 */ /* 0x001fca0008fe4409 */
[----:B------:R-:W0:Y:S04]  /*9570*/  LDSM.16.M88 R7, [R144+UR10] ;  /* 0x0000000a9007783b */ /* 0x000e280008000000 */
[----:B0-----:R0:W-:Y:S01]  /*9580*/  @!P0 STG.E desc[UR20][R2.64], R7 ;  /* 0x0000000702008986 */ /* 0x0011e2000c101914 */
[----:B------:R-:W-:Y:S06]  /*9590*/  BAR.SYNC.DEFER_BLOCKING 0x0 ;  /* 0x0000000000007b1d */ /* 0x000fec0000010000 */
[----:B------:R-:W-:Y:S05]  /*95a0*/  @P5 BRA `(.L_x_19) ;  /* 0x0000000000a05947 */ /* 0x000fea0003800000 */
[----:B------:R-:W1:Y:S01]  /*95b0*/  S2UR UR5, SR_CgaCtaId ;  /* 0x00000000000579c3 */ /* 0x000e620000008800 */
[----:B------:R-:W-:Y:S01]  /*95c0*/  NOP ;  /* 0x0000000000007918 */ /* 0x000fe20000000000 */
[----:B------:R-:W-:Y:S01]  /*95d0*/  UMOV UR4, 0x50 ;  /* 0x0000005000047882 */ /* 0x000fe20000000000 */
[----:B------:R-:W-:Y:S02]  /*95e0*/  IMAD.U32 R0, RZ, RZ, UR8 ;  /* 0x00000008ff007e24 */ /* 0x000fe4000f8e00ff */
[----:B0-----:R-:W-:Y:S02]  /*95f0*/  IMAD.MOV.U32 R3, RZ, RZ, 0xff ;  /* 0x000000ffff037424 */ /* 0x001fe400078e00ff */
[----:B------:R-:W-:Y:S01]  /*9600*/  IMAD.MOV.U32 R7, RZ, RZ, 0x1 ;  /* 0x00000001ff077424 */ /* 0x000fe200078e00ff */
[----:B------:R-:W-:-:S04]  /*9610*/  LOP3.LUT R0, R0, 0xffff, RZ, 0xc0, !PT ;  /* 0x0000ffff00007812 */ /* 0x000fc800078ec0ff */
[----:B------:R-:W-:-:S05]  /*9620*/  SHF.R.U32.HI R0, RZ, 0x5, R0 ;  /* 0x00000005ff007819 */ /* 0x000fca0000011600 */
[----:B------:R-:W-:Y:S01]  /*9630*/  VIADD R2, R0, 0x10 ;  /* 0x0000001000027836 */ /* 0x000fe20000000000 */
[----:B------:R-:W-:Y:S01]  /*9640*/  SHF.L.U32 R0, R3, R0, RZ ;  /* 0x0000000003007219 */ /* 0x000fe200000006ff */
[----:B-1----:R-:W-:-:S03]  /*9650*/  ULEA UR6, UR5, UR4, 0x18 ;  /* 0x0000000405067291 */ /* 0x002fc6000f8ec0ff */
[----:B------:R-:W-:-:S04]  /*9660*/  SHF.L.U32 R3, R7, R2, RZ ;  /* 0x0000000207037219 */ /* 0x000fc800000006ff */
[----:B------:R-:W-:Y:S02]  /*9670*/  LOP3.LUT R0, R3, R0, RZ, 0xfc, !PT ;  /* 0x0000000003007212 */ /* 0x000fe400078efcff */
[----:B------:R-:W0:Y:S02]  /*9680*/  LDS R5, [UR6] ;  /* 0x00000006ff057984 */ /* 0x000e240008000800 */
[C---:B------:R-:W-:Y:S02]  /*9690*/  LOP3.LUT R2, R0.reuse, 0xffff, RZ, 0xc0, !PT ;  /* 0x0000ffff00027812 */ /* 0x040fe400078ec0ff */
[----:B0-----:R-:W-:-:S04]  /*96a0*/  LOP3.LUT R3, R0, 0xffff, R5, 0x80, !PT ;  /* 0x0000ffff00037812 */ /* 0x001fc800078e8005 */
[----:B------:R-:W-:-:S13]  /*96b0*/  ISETP.NE.AND P0, PT, R3, R2, PT ;  /* 0x000000020300720c */ /* 0x000fda0003f05270 */
[----:B------:R-:W-:Y:S05]  /*96c0*/  @P0 BRA `(.L_x_20) ;  /* 0x0000000000500947 */ /* 0x000fea0003800000 */
[----:B------:R-:W-:Y:S02]  /*96d0*/  SHF.R.U32.HI R5, RZ, 0x10, R5 ;  /* 0x00000010ff057819 */ /* 0x000fe40000011605 */
[----:B------:R-:W-:-:S04]  /*96e0*/  SHF.R.U32.HI R2, RZ, 0x10, R0 ;  /* 0x00000010ff027819 */ /* 0x000fc80000011600 */
[----:B------:R-:W-:-:S04]  /*96f0*/  LOP3.LUT R5, R5, R2, RZ, 0xc0, !PT ;  /* 0x0000000205057212 */ /* 0x000fc800078ec0ff */
[----:B------:R-:W-:-:S13]  /*9700*/  ISETP.NE.AND P0, PT, R5, R2, PT ;  /* 0x000000020500720c */ /* 0x000fda0003f05270 */
[----:B------:R-:W-:Y:S05]  /*9710*/  @P0 BRA `(.L_x_21) ;  /* 0x0000000000300947 */ /* 0x000fea0003800000 */
[----:B------:R-:W-:Y:S01]  /*9720*/  R2UR UR4, R0 ;  /* 0x00000000000472ca */ /* 0x000fe200000e0000 */
[----:B------:R-:W-:Y:S01]  /*9730*/  VOTEU.ANY UR5, UPT, PT ;  /* 0x0000000000057886 */ /* 0x000fe200038e0100 */
[----:B------:R-:W0:Y:S01]  /*9740*/  S2R R0, SR_LANEID ;  /* 0x0000000000007919 */ /* 0x000e220000000000 */
[----:B------:R-:W-:-:S10]  /*9750*/  UFLO.U32 UR5, UR5 ;  /* 0x00000005000572bd */ /* 0x000fd400080e0000 */
[----:B------:R-:W-:-:S06]  /*9760*/  ULOP3.LUT UR4, URZ, UR4, URZ, 0x33, !UPT ;  /* 0x00000004ff047292 */ /* 0x000fcc000f8e33ff */
[----:B------:R-:W-:-:S04]  /*9770*/  IMAD.U32 R2, RZ, RZ, UR4 ;  /* 0x00000004ff027e24 */ /* 0x000fc8000f8e00ff */
[----:B------:R-:W1:Y:S02]  /*9780*/  REDUX UR7, R2 ;  /* 0x00000000020773c4 */ /* 0x000e640000000000 */
[----:B------:R2:W-:Y:S01]  /*9790*/  UTCATOMSWS.AND URZ, UR4 ;  /* 0x0000000400ff79e3 */ /* 0x0005e20008000000 */
[----:B0-----:R-:W-:Y:S01]  /*97a0*/  ISETP.EQ.U32.AND P0, PT, R0, UR5, PT ;  /* 0x0000000500007c0c */ /* 0x001fe2000bf02070 */
[----:B-1----:R-:W-:-:S12]  /*97b0*/  IMAD.U32 R0, RZ, RZ, UR7 ;  /* 0x00000007ff007e24 */ /* 0x002fd8000f8e00ff */
[----:B------:R2:W-:Y:S01]  /*97c0*/  @P0 ATOMS.AND RZ, [UR6], R0 ;  /* 0x00000000ffff098c */ /* 0x0005e2000a800006 */
[----:B------:R-:W-:Y:S05]  /*97d0*/  BRA `(.L_x_19) ;  /* 0x0000000000147947 */ /* 0x000fea0003800000 */
.L_x_21:
[----:B------:R-:W-:-:S07]  /*97e0*/  MOV R2, 0x9800 ;  /* 0x0000980000027802 */ /* 0x000fce0000000f00 */
[----:B------:R-:W-:Y:S05]  /*97f0*/  CALL.REL.NOINC `($__internal_0_$__cuda_sm10x_tcgen05_guardrail_trap_col_being_dealloced_not_returned_by_alloc) ;  /* 0x0000000000447944 */ /* 0x000fea0003c00000 */
[----:B------:R-:W-:Y:S05]  /*9800*/  BRA `(.L_x_19) ;  /* 0x0000000000087947 */ /* 0x000fea0003800000 */
.L_x_20:
[----:B------:R-:W-:-:S07]  /*9810*/  MOV R2, 0x9830 ;  /* 0x0000983000027802 */ /* 0x000fce0000000f00 */
[----:B------:R-:W-:Y:S05]  /*9820*/  CALL.REL.NOINC `($__internal_2_$__cuda_sm10x_tcgen05_guardrail_trap_unallocated_columns_being_dealloced) ;  /* 0x0000000000507944 */ /* 0x000fea0003c00000 */
.L_x_19:
[----:B------:R-:W-:Y:S01]  /*9830*/  NOP ;  /* 0x0000000000007918 */ /* 0x000fe20000000000 */
[----:B--2---:R-:W-:Y:S05]  /*9840*/  EXIT ;  /* 0x000000000000794d */ /* 0x004fea0003800000 */
.L_x_8:
[----:B------:R-:W1:Y:S02]  /*9850*/  SYNCS.PHASECHK.TRANS64.TRYWAIT P2, [UR10+0x6000], RZ ;  /* 0x006000ffff0075a7 */ /* 0x000e64000804110a */
[----:B-1----:R-:W-:Y:S05]  /*9860*/  @!P2 BRA `(.L_x_8) ;  /* 0xfffffffc00f8a947 */ /* 0x002fea000383ffff */
[----:B------:R-:W-:Y:S05]  /*9870*/  BRA `(.L_x_7) ;  /* 0xffffff7c00247947 */ /* 0x000fea000383ffff */
.L_x_13:
[----:B------:R-:W2:Y:S02]  /*9880*/  SYNCS.PHASECHK.TRANS64.TRYWAIT P4, [UR10+0x8010], RZ ;  /* 0x008010ffff0075a7 */ /* 0x000ea4000808110a */
[----:B--2---:R-:W-:Y:S05]  /*9890*/  @!P4 BRA `(.L_x_13) ;  /* 0xfffffffc00f8c947 */ /* 0x004fea000383ffff */
[----:B------:R-:W-:Y:S05]  /*98a0*/  BRA `(.L_x_22) ;  /* 0xffffffb800f87947 */ /* 0x000fea000383ffff */
.L_x_14:
[----:B------:R-:W0:Y:S02]  /*98b0*/  SYNCS.PHASECHK.TRANS64.TRYWAIT P0, [UR11], R8 ;  /* 0x00000008ff0075a7 */ /* 0x000e24000800110b */
[----:B0-----:R-:W-:Y:S05]  /*98c0*/  @!P0 BRA `(.L_x_14) ;  /* 0xfffffffc00f88947 */ /* 0x001fea000383ffff */
[----:B------:R-:W-:Y:S05]  /*98d0*/  BRA `(.L_x_23) ;  /* 0xffffffe000a47947 */ /* 0x000fea000383ffff */
.L_x_18:
[----:B------:R-:W0:Y:S02]  /*98e0*/  SYNCS.PHASECHK.TRANS64.TRYWAIT P0, [UR11], R4 ;  /* 0x00000004ff0075a7 */ /* 0x000e24000800110b */
[----:B0-----:R-:W-:Y:S05]  /*98f0*/  @!P0 BRA `(.L_x_18) ;  /* 0xfffffffc00f88947 */ /* 0x001fea000383ffff */
[----:B------:R-:W-:Y:S05]  /*9900*/  BRA `(.L_x_17) ;  /* 0xffffffec00307947 */ /* 0x000fea000383ffff */
        .weak           $__internal_0_$__cuda_sm10x_tcgen05_guardrail_trap_col_being_dealloced_not_returned_by_alloc
        .type           $__internal_0_$__cuda_sm10x_tcgen05_guardrail_trap_col_being_dealloced_not_returned_by_alloc,@function
        .size           $__internal_0_$__cuda_sm10x_tcgen05_guardrail_trap_col_being_dealloced_not_returned_by_alloc,($__internal_1_$__cuda_sm10x_tcgen05_guardrail_trap_phase_invalid_during_alloc - $__internal_0_$__cuda_sm10x_tcgen05_guardrail_trap_col_being_dealloced_not_returned_by_alloc)
$__internal_0_$__cuda_sm10x_tcgen05_guardrail_trap_col_being_dealloced_not_returned_by_alloc:
[----:B------:R-:W-:Y:S05]  /*9910*/  BPT.TRAP 0x1 ;  /* 0x000000040000795c */ /* 0x000fea0000300000 */
[----:B------:R-:W-:-:S04]  /*9920*/  IMAD.MOV.U32 R3, RZ, RZ, 0x0 ;  /* 0x00000000ff037424 */ /* 0x000fc800078e00ff */
[----:B------:R-:W-:Y:S05]  /*9930*/  RET.REL.NODEC R2 `(attn_fwd) ;  /* 0xffffff6402b07950 */ /* 0x000fea0003c3ffff */
        .weak           $__internal_1_$__cuda_sm10x_tcgen05_guardrail_trap_phase_invalid_during_alloc
        .type           $__internal_1_$__cuda_sm10x_tcgen05_guardrail_trap_phase_invalid_during_alloc,@function
        .size           $__internal_1_$__cuda_sm10x_tcgen05_guardrail_trap_phase_invalid_during_alloc,($__internal_2_$__cuda_sm10x_tcgen05_guardrail_trap_unallocated_columns_being_dealloced - $__internal_1_$__cuda_sm10x_tcgen05_guardrail_trap_phase_invalid_during_alloc)
$__internal_1_$__cuda_sm10x_tcgen05_guardrail_trap_phase_invalid_during_alloc:
[----:B------:R-:W-:Y:S05]  /*9940*/  BPT.TRAP 0x1 ;  /* 0x000000040000795c */ /* 0x000fea0000300000 */
[----:B------:R-:W-:-:S04]  /*9950*/  IMAD.MOV.U32 R3, RZ, RZ, 0x0 ;  /* 0x00000000ff037424 */ /* 0x000fc800078e00ff */
[----:B------:R-:W-:Y:S05]  /*9960*/  RET.REL.NODEC R2 `(attn_fwd) ;  /* 0xffffff6402a47950 */ /* 0x000fea0003c3ffff */
        .weak           $__internal_2_$__cuda_sm10x_tcgen05_guardrail_trap_unallocated_columns_being_dealloced
        .type           $__internal_2_$__cuda_sm10x_tcgen05_guardrail_trap_unallocated_columns_being_dealloced,@function
        .size           $__internal_2_$__cuda_sm10x_tcgen05_guardrail_trap_unallocated_columns_being_dealloced,(.L_x_27 - $__internal_2_$__cuda_sm10x_tcgen05_guardrail_trap_unallocated_columns_being_dealloced)
$__internal_2_$__cuda_sm10x_tcgen05_guardrail_trap_unallocated_columns_being_dealloced:
[----:B------:R-:W-:Y:S05]  /*9970*/  BPT.TRAP 0x1 ;  /* 0x000000040000795c */ /* 0x000fea0000300000 */
[----:B------:R-:W-:-:S04]  /*9980*/  IMAD.MOV.U32 R3, RZ, RZ, 0x0 ;  /* 0x00000000ff037424 */ /* 0x000fc800078e00ff */
[----:B------:R-:W-:Y:S05]  /*9990*/  RET.REL.NODEC R2 `(attn_fwd) ;  /* 0xffffff6402987950 */ /* 0x000fea0003c3ffff */
.L_x_24:
[----:B------:R-:W-:-:S00]  /*99a0*/  BRA `(.L_x_24) ;  /* 0xfffffffc00fc7947 */ /* 0x000fc0000383ffff */
[----:B------:R-:W-:-:S00]  /*99b0*/  NOP ;  /* 0x0000000000007918 */ /* 0x000fc00000000000 */
        /* <DEDUP_REMOVED lines=12> */
.L_x_27:


//--------------------- .nv.global.init           --------------------------
	.section	.nv.global.init,"aw",@progbits
.nv.global.init:
	.type		_$_str,@object
	.size		_$_str,(.L_3 - _$_str)
_$_str:
        /*0000*/ 	.byte	0x5f, 0x5f, 0x43, 0x55, 0x44, 0x41, 0x5f, 0x46, 0x54, 0x5a, 0x00
.L_3:


//--------------------- .nv.shared.attn_fwd       --------------------------
	.section	.nv.shared.attn_fwd,"aw",@nobits
	.sectionflags	@""
	.align	16
	.zero		1024


//--------------------- .nv.shared.reserved.0     --------------------------
	.section	.nv.shared.reserved.0,"aw",@nobits
	.align	8
	.weak		__nv_reservedSMEM_offset_0_alias
	.size		__nv_reservedSMEM_offset_0_alias, 0, 64
	.other		__nv_reservedSMEM_offset_0_alias,@"STO_CUDA_RESERVED_SHARED STV_DEFAULT"
__nv_reservedSMEM_offset_0_alias:
	.zero		0
.nv.shared.reserved.0:
	.zero		64
	.weak		__nv_reservedSMEM_allocation_phase
	.type		__nv_reservedSMEM_allocation_phase,@object
	.size		__nv_reservedSMEM_allocation_phase,(.L_0 - __nv_reservedSMEM_allocation_phase)
__nv_reservedSMEM_allocation_phase:
	.zero		1
.L_0:
	.zero		7
	.weak		__nv_reservedSMEM_devtool_atexit_pc
	.type		__nv_reservedSMEM_devtool_atexit_pc,@object
	.size		__nv_reservedSMEM_devtool_atexit_pc,(__nv_reservedSMEM_allocation_mask - __nv_reservedSMEM_devtool_atexit_pc)
__nv_reservedSMEM_devtool_atexit_pc:
	.zero		8
	.weak		__nv_reservedSMEM_allocation_mask
	.type		__nv_reservedSMEM_allocation_mask,@object
	.size		__nv_reservedSMEM_allocation_mask,(.L_2 - __nv_reservedSMEM_allocation_mask)
__nv_reservedSMEM_allocation_mask:
	.zero		4
.L_2:


//--------------------- .nv.constant0.attn_fwd    --------------------------
	.section	.nv.constant0.attn_fwd,"a",@progbits
	.sectionflags	@""
	.align	4
.nv.constant0.attn_fwd:
	.zero		1032


//--------------------- SYMBOLS --------------------------

	.type		.nv.reservedSmem.offset0,@object
	.size		.nv.reservedSmem.offset0,0x4
	.type		.nv.reservedSmem.cap,@object
	.size		.nv.reservedSmem.cap,0x4
